def matmul_kernel(
    a_ptr,
    b_ptr,
    c_ptr,
    M,
    N,
    K,
    stride_am,
    stride_ak,
    stride_bk,
    stride_bn,
    stride_cm,
    stride_cn,
    BLOCK_M: tl.constexpr,
    BLOCK_N: tl.constexpr,
    BLOCK_K: tl.constexpr,
    GROUP_M: tl.constexpr,
):
    pid = tl.program_id(axis=0)
    num_pid_m = tl.cdiv(M, BLOCK_M)
    num_pid_n = tl.cdiv(N, BLOCK_N)
    num_pid_in_group = GROUP_M * num_pid_n
    group_id = pid // num_pid_in_group
    first_pid_m = group_id * GROUP_M
    group_size_m = min(num_pid_m - first_pid_m, GROUP_M)
    pid_m = first_pid_m + ((pid % num_pid_in_group) % group_size_m)
    pid_n = (pid % num_pid_in_group) // group_size_m

    offs_am = (pid_m * BLOCK_M + tl.arange(0, BLOCK_M)) % M
    offs_bn = (pid_n * BLOCK_N + tl.arange(0, BLOCK_N)) % N
    offs_k = tl.arange(0, BLOCK_K)
    a_ptrs = a_ptr + offs_am[:, None] * stride_am + offs_k[None, :] * stride_ak
    b_ptrs = b_ptr + offs_k[:, None] * stride_bk + offs_bn[None, :] * stride_bn

    acc = tl.zeros((BLOCK_M, BLOCK_N), dtype=tl.float32)
    for kk in range(0, tl.cdiv(K, BLOCK_K)):
        a = tl.load(a_ptrs, mask=offs_k[None, :] < K - kk * BLOCK_K, other=0.0)
        b = tl.load(b_ptrs, mask=offs_k[:, None] < K - kk * BLOCK_K, other=0.0)
        acc = tl.dot(a, b, acc)
        a_ptrs += BLOCK_K * stride_ak
        b_ptrs += BLOCK_K * stride_bk

    c = acc.to(c_ptr.dtype.element_ty)
    offs_cm = pid_m * BLOCK_M + tl.arange(0, BLOCK_M)
    offs_cn = pid_n * BLOCK_N + tl.arange(0, BLOCK_N)
    c_ptrs = c_ptr + offs_cm[:, None] * stride_cm + offs_cn[None, :] * stride_cn
    mask = (offs_cm[:, None] < M) & (offs_cn[None, :] < N)
    tl.store(c_ptrs, c, mask=mask)

# config = {"BLOCK_K": 128, "BLOCK_M": 64, "BLOCK_N": 128, "GROUP_M": 8, "arch": "sm_100", "dtype": "fp8e5m2", "num_ctas": 1, "num_stages": 3, "num_warps": 8}
# arch = sm_100


// ===== COMPILED SASS (sm_100a) =====

	.target	sm_100a

	.elftype	@"ET_EXEC"


//--------------------- .note.nv.tkinfo           --------------------------
	.section	.note.nv.tkinfo,"",@"SHT_NOTE"
	.sectionflags	@"SHF_NOTE_NV_TKINFO"
	.tkinfo
        /*0018*/ 	.word	0x00000081
        /*0030*/ 	.string	""
        /*0030*/ 	.string	"ptxas-blackwell"
        /*0030*/ 	.string	"Cuda compilation tools, release 12.9, V12.9.86"
        /*0030*/ 	.string	"Build cuda_12.9.r12.9/compiler.36037853_0"
        /*0030*/ 	.string	"-v  -suppress-debug-info  -lineinfo  -arch sm_100a "



//--------------------- .note.nv.cuver            --------------------------
	.section	.note.nv.cuver,"",@"SHT_NOTE"
	.sectionflags	@"SHF_NOTE_NV_CUVER"
        /*0018*/ 	.short	0x0001
        /*001a*/ 	.short	0x0064
        /*001c*/ 	.short	0x0001
        /*001e*/ 	.short	0x0000
        /*0020*/ 	.short	0x0001
        /*0022*/ 	.short	0x0000


//--------------------- .nv.info                  --------------------------
	.section	.nv.info,"",@"SHT_CUDA_INFO"
	.align	4


	//----- nvinfo : EIATTR_REGCOUNT
	.align		4
        /*0000*/ 	.byte	0x04, 0x2f
        /*0002*/ 	.short	(.L_4 - .L_3)
	.align		4
.L_3:
        /*0004*/ 	.word	index@(matmul_kernel)
        /*0008*/ 	.word	0x000000ff


	//----- nvinfo : EIATTR_FRAME_SIZE
	.align		4
.L_4:
        /*000c*/ 	.byte	0x04, 0x11
        /*000e*/ 	.short	(.L_6 - .L_5)
	.align		4
.L_5:
        /*0010*/ 	.word	index@($__internal_2_$__cuda_sm10x_tcgen05_guardrail_trap_unallocated_columns_being_dealloced)
        /*0014*/ 	.word	0x00000000


	//----- nvinfo : EIATTR_FRAME_SIZE
	.align		4
.L_6:
        /*0018*/ 	.byte	0x04, 0x11
        /*001a*/ 	.short	(.L_8 - .L_7)
	.align		4
.L_7:
        /*001c*/ 	.word	index@($__internal_1_$__cuda_sm10x_tcgen05_guardrail_trap_phase_invalid_during_alloc)
        /*0020*/ 	.word	0x00000000


	//----- nvinfo : EIATTR_FRAME_SIZE
	.align		4
.L_8:
        /*0024*/ 	.byte	0x04, 0x11
        /*0026*/ 	.short	(.L_10 - .L_9)
	.align		4
.L_9:
        /*0028*/ 	.word	index@($__internal_0_$__cuda_sm10x_tcgen05_guardrail_trap_col_being_dealloced_not_returned_by_alloc)
        /*002c*/ 	.word	0x00000000


	//----- nvinfo : EIATTR_FRAME_SIZE
	.align		4
.L_10:
        /*0030*/ 	.byte	0x04, 0x11
        /*0032*/ 	.short	(.L_12 - .L_11)
	.align		4
.L_11:
        /*0034*/ 	.word	index@(matmul_kernel)
        /*0038*/ 	.word	0x00000000


	//----- nvinfo : EIATTR_MIN_STACK_SIZE
	.align		4
.L_12:
        /*003c*/ 	.byte	0x04, 0x12
        /*003e*/ 	.short	(.L_14 - .L_13)
	.align		4
.L_13:
        /*0040*/ 	.word	index@(matmul_kernel)
        /*0044*/ 	.word	0x00000000
.L_14:


//--------------------- .nv.info.matmul_kernel    --------------------------
	.section	.nv.info.matmul_kernel,"",@"SHT_CUDA_INFO"
	.sectionflags	@""
	.align	4


	//----- nvinfo : EIATTR_CUDA_API_VERSION
	.align		4
        /*0000*/ 	.byte	0x04, 0x37
        /*0002*/ 	.short	(.L_16 - .L_15)
.L_15:
        /*0004*/ 	.word	0x00000081


	//----- nvinfo : EIATTR_KPARAM_INFO
	.align		4
.L_16:
        /*0008*/ 	.byte	0x04, 0x17
        /*000a*/ 	.short	(.L_18 - .L_17)
.L_17:
        /*000c*/ 	.word	0x00000000
        /*0010*/ 	.short	0x000d
        /*0012*/ 	.short	0x0048
        /*0014*/ 	.byte	0x00, 0xf4, 0x21, 0x00


	//----- nvinfo : EIATTR_KPARAM_INFO
	.align		4
.L_18:
        /*0018*/ 	.byte	0x04, 0x17
        /*001a*/ 	.short	(.L_20 - .L_19)
.L_19:
        /*001c*/ 	.word	0x00000000
        /*0020*/ 	.short	0x000c
        /*0022*/ 	.short	0x0040
        /*0024*/ 	.byte	0x00, 0xf4, 0x21, 0x00


	//----- nvinfo : EIATTR_KPARAM_INFO
	.align		4
.L_20:
        /*0028*/ 	.byte	0x04, 0x17
        /*002a*/ 	.short	(.L_22 - .L_21)
.L_21:
        /*002c*/ 	.word	0x00000000
        /*0030*/ 	.short	0x000b
        /*0032*/ 	.short	0x0038
        /*0034*/ 	.byte	0x00, 0xf0, 0x11, 0x00


	//----- nvinfo : EIATTR_KPARAM_INFO
	.align		4
.L_22:
        /*0038*/ 	.byte	0x04, 0x17
        /*003a*/ 	.short	(.L_24 - .L_23)
.L_23:
        /*003c*/ 	.word	0x00000000
        /*0040*/ 	.short	0x000a
        /*0042*/ 	.short	0x0034
        /*0044*/ 	.byte	0x00, 0xf0, 0x11, 0x00


	//----- nvinfo : EIATTR_KPARAM_INFO
	.align		4
.L_24:
        /*0048*/ 	.byte	0x04, 0x17
        /*004a*/ 	.short	(.L_26 - .L_25)
.L_25:
        /*004c*/ 	.word	0x00000000
        /*0050*/ 	.short	0x0009
        /*0052*/ 	.short	0x0030
        /*0054*/ 	.byte	0x00, 0xf0, 0x11, 0x00


	//----- nvinfo : EIATTR_KPARAM_INFO
	.align		4
.L_26:
        /*0058*/ 	.byte	0x04, 0x17
        /*005a*/ 	.short	(.L_28 - .L_27)
.L_27:
        /*005c*/ 	.word	0x00000000
        /*0060*/ 	.short	0x0008
        /*0062*/ 	.short	0x002c
        /*0064*/ 	.byte	0x00, 0xf0, 0x11, 0x00


	//----- nvinfo : EIATTR_KPARAM_INFO
	.align		4
.L_28:
        /*0068*/ 	.byte	0x04, 0x17
        /*006a*/ 	.short	(.L_30 - .L_29)
.L_29:
        /*006c*/ 	.word	0x00000000
        /*0070*/ 	.short	0x0007
        /*0072*/ 	.short	0x0028
        /*0074*/ 	.byte	0x00, 0xf0, 0x11, 0x00


	//----- nvinfo : EIATTR_KPARAM_INFO
	.align		4
.L_30:
        /*0078*/ 	.byte	0x04, 0x17
        /*007a*/ 	.short	(.L_32 - .L_31)
.L_31:
        /*007c*/ 	.word	0x00000000
        /*0080*/ 	.short	0x0006
        /*0082*/ 	.short	0x0024
        /*0084*/ 	.byte	0x00, 0xf0, 0x11, 0x00


	//----- nvinfo : EIATTR_KPARAM_INFO
	.align		4
.L_32:
        /*0088*/ 	.byte	0x04, 0x17
        /*008a*/ 	.short	(.L_34 - .L_33)
.L_33:
        /*008c*/ 	.word	0x00000000
        /*0090*/ 	.short	0x0005
        /*0092*/ 	.short	0x0020
        /*0094*/ 	.byte	0x00, 0xf0, 0x11, 0x00


	//----- nvinfo : EIATTR_KPARAM_INFO
	.align		4
.L_34:
        /*0098*/ 	.byte	0x04, 0x17
        /*009a*/ 	.short	(.L_36 - .L_35)
.L_35:
        /*009c*/ 	.word	0x00000000
        /*00a0*/ 	.short	0x0004
        /*00a2*/ 	.short	0x001c
        /*00a4*/ 	.byte	0x00, 0xf0, 0x11, 0x00


	//----- nvinfo : EIATTR_KPARAM_INFO
	.align		4
.L_36:
        /*00a8*/ 	.byte	0x04, 0x17
        /*00aa*/ 	.short	(.L_38 - .L_37)
.L_37:
        /*00ac*/ 	.word	0x00000000
        /*00b0*/ 	.short	0x0003
        /*00b2*/ 	.short	0x0018
        /*00b4*/ 	.byte	0x00, 0xf0, 0x11, 0x00


	//----- nvinfo : EIATTR_KPARAM_INFO
	.align		4
.L_38:
        /*00b8*/ 	.byte	0x04, 0x17
        /*00ba*/ 	.short	(.L_40 - .L_39)
.L_39:
        /*00bc*/ 	.word	0x00000000
        /*00c0*/ 	.short	0x0002
        /*00c2*/ 	.short	0x0010
        /*00c4*/ 	.byte	0x00, 0xf4, 0x21, 0x00


	//----- nvinfo : EIATTR_KPARAM_INFO
	.align		4
.L_40:
        /*00c8*/ 	.byte	0x04, 0x17
        /*00ca*/ 	.short	(.L_42 - .L_41)
.L_41:
        /*00cc*/ 	.word	0x00000000
        /*00d0*/ 	.short	0x0001
        /*00d2*/ 	.short	0x0008
        /*00d4*/ 	.byte	0x00, 0xf4, 0x21, 0x00


	//----- nvinfo : EIATTR_KPARAM_INFO
	.align		4
.L_42:
        /*00d8*/ 	.byte	0x04, 0x17
        /*00da*/ 	.short	(.L_44 - .L_43)
.L_43:
        /*00dc*/ 	.word	0x00000000
        /*00e0*/ 	.short	0x0000
        /*00e2*/ 	.short	0x0000
        /*00e4*/ 	.byte	0x00, 0xf4, 0x21, 0x00


	//----- nvinfo : EIATTR_AT_ENTRY_FRAGMENTS
	.align		4
.L_44:
        /*00e8*/ 	.byte	0x04, 0x4f
        /*00ea*/ 	.short	(.L_46 - .L_45)


	//   ....[0]....
.L_45:
        /*00ec*/ 	.word	0x00000004


	//----- nvinfo : EIATTR_RESERVED_SMEM_USED
	.align		4
.L_46:
        /*00f0*/ 	.byte	0x01, 0x41
	.zero		2


	//----- nvinfo : EIATTR_SPARSE_MMA_MASK
	.align		4
        /*00f4*/ 	.byte	0x03, 0x50
        /*00f6*/ 	.short	0x0000


	//----- nvinfo : EIATTR_TCGEN05_1CTA_USED
	.align		4
        /*00f8*/ 	.byte	0x01, 0x51
	.zero		2


	//----- nvinfo : EIATTR_MAXREG_COUNT
	.align		4
        /*00fc*/ 	.byte	0x03, 0x1b
        /*00fe*/ 	.short	0x00ff


	//----- nvinfo : EIATTR_NUM_BARRIERS
	.align		4
        /*0100*/ 	.byte	0x02, 0x4c
        /*0102*/ 	.byte	0x01
	.zero		1


	//----- nvinfo : EIATTR_INT_WARP_WIDE_INSTR_OFFSETS
	.align		4
        /*0104*/ 	.byte	0x04, 0x31
        /*0106*/ 	.short	(.L_48 - .L_47)


	//   ....[0]....
.L_47:
        /*0108*/ 	.word	0x00000bf0


	//   ....[1]....
        /*010c*/ 	.word	0x00000c00


	//   ....[2]....
        /*0110*/ 	.word	0x00005b50


	//   ....[3]....
        /*0114*/ 	.word	0x0000aae0


	//   ....[4]....
        /*0118*/ 	.word	0x0000ab30


	//----- nvinfo : EIATTR_COOP_GROUP_MASK_REGIDS
	.align		4
.L_48:
        /*011c*/ 	.byte	0x04, 0x29
        /*011e*/ 	.short	(.L_50 - .L_49)


	//   ....[0]....
.L_49:
        /*0120*/ 	.word	0xffffffff


	//   ....[1]....
        /*0124*/ 	.word	0xffffffff


	//   ....[2]....
        /*0128*/ 	.word	0xffffffff


	//   ....[3]....
        /*012c*/ 	.word	0xffffffff


	//----- nvinfo : EIATTR_COOP_GROUP_INSTR_OFFSETS
	.align		4
.L_50:
        /*0130*/ 	.byte	0x04, 0x28
        /*0132*/ 	.short	(.L_52 - .L_51)


	//   ....[0]....
.L_51:
        /*0134*/ 	.word	0x00000070


	//   ....[1]....
        /*0138*/ 	.word	0x00000330


	//   ....[2]....
        /*013c*/ 	.word	0x0000a970


	//   ....[3]....
        /*0140*/ 	.word	0x0000abe0


	//----- nvinfo : EIATTR_VRC_CTA_INIT_COUNT
	.align		4
.L_52:
        /*0144*/ 	.byte	0x02, 0x4a
        /*0146*/ 	.byte	0x80
	.zero		1


	//----- nvinfo : EIATTR_MBARRIER_INSTR_OFFSETS
	.align		4
        /*0148*/ 	.byte	0x04, 0x39
        /*014a*/ 	.short	(.L_54 - .L_53)


	//   ....[0]....
.L_53:
        /*014c*/ 	.word	0x00000d20
        /*0150*/ 	.word	0x000000ff
        /*0154*/ 	.word	0x00000000
        /*0158*/ 	.short	0x0100
        /*015a*/ 	.byte	0x06
	.zero		1


	//   ....[1]....
        /*015c*/ 	.word	0x00005b90
        /*0160*/ 	.word	0x000000ff
        /*0164*/ 	.word	0x0000c008
        /*0168*/ 	.short	0x0100
        /*016a*/ 	.byte	0x09
	.zero		1


	//   ....[2]....
        /*016c*/ 	.word	0x00007640
        /*0170*/ 	.word	0x000000ff
        /*0174*/ 	.word	0x00000000
        /*0178*/ 	.short	0x010a
        /*017a*/ 	.byte	0x06
	.zero		1


	//   ....[3]....
        /*017c*/ 	.word	0x000092a0
        /*0180*/ 	.word	0x000000ff
        /*0184*/ 	.word	0x00000000
        /*0188*/ 	.short	0x010a
        /*018a*/ 	.byte	0x06
	.zero		1


	//   ....[4]....
        /*018c*/ 	.word	0x00009410
        /*0190*/ 	.word	0x000000ff
        /*0194*/ 	.word	0x0000c000
        /*0198*/ 	.short	0x0108
        /*019a*/ 	.byte	0x09
	.zero		1


	//   ....[5]....
        /*019c*/ 	.word	0x000094f0
        /*01a0*/ 	.word	0x000000ff
        /*01a4*/ 	.word	0x0000c008
        /*01a8*/ 	.short	0x0108
        /*01aa*/ 	.byte	0x09
	.zero		1


	//   ....[6]....
        /*01ac*/ 	.word	0x0000ac00
        /*01b0*/ 	.word	0x000000ff
        /*01b4*/ 	.word	0x00000000
        /*01b8*/ 	.short	0x010a
        /*01ba*/ 	.byte	0x06
	.zero		1


	//   ....[7]....
        /*01bc*/ 	.word	0x0000ac30
        /*01c0*/ 	.word	0x000000ff
        /*01c4*/ 	.word	0x00000000
        /*01c8*/ 	.short	0x010a
        /*01ca*/ 	.byte	0x06
	.zero		1


	//----- nvinfo : EIATTR_NUM_MBARRIERS
	.align		4
.L_54:
        /*01cc*/ 	.byte	0x03, 0x38
        /*01ce*/ 	.short	0x0002


	//----- nvinfo : EIATTR_EXIT_INSTR_OFFSETS
	.align		4
        /*01d0*/ 	.byte	0x04, 0x1c
        /*01d2*/ 	.short	(.L_56 - .L_55)


	//   ....[0]....
.L_55:
        /*01d4*/ 	.word	0x0000abf0


	//----- nvinfo : EIATTR_REQNTID
	.align		4
.L_56:
        /*01d8*/ 	.byte	0x04, 0x10
        /*01da*/ 	.short	(.L_58 - .L_57)
.L_57:
        /*01dc*/ 	.word	0x00000100
        /*01e0*/ 	.word	0x00000001
        /*01e4*/ 	.word	0x00000001


	//----- nvinfo : EIATTR_CRS_STACK_SIZE
	.align		4
.L_58:
        /*01e8*/ 	.byte	0x04, 0x1e
        /*01ea*/ 	.short	(.L_60 - .L_59)
.L_59:
        /*01ec*/ 	.word	0x00000000


	//----- nvinfo : EIATTR_CBANK_PARAM_SIZE
	.align		4
.L_60:
        /*01f0*/ 	.byte	0x03, 0x19
        /*01f2*/ 	.short	0x0050


	//----- nvinfo : EIATTR_PARAM_CBANK
	.align		4
        /*01f4*/ 	.byte	0x04, 0x0a
        /*01f6*/ 	.short	(.L_62 - .L_61)
	.align		4
.L_61:
        /*01f8*/ 	.word	index@(.nv.constant0.matmul_kernel)
        /*01fc*/ 	.short	0x0380
        /*01fe*/ 	.short	0x0050


	//----- nvinfo : EIATTR_SW_WAR
	.align		4
.L_62:
        /*0200*/ 	.byte	0x04, 0x36
        /*0202*/ 	.short	(.L_64 - .L_63)
.L_63:
        /*0204*/ 	.word	0x00000008
.L_64:


//--------------------- .nv.compat                --------------------------
	.section	.nv.compat,"",@"SHT_CUDA_COMPAT_INFO"
	.align	4
        /*0000*/ 	.byte	0x02, 0x02, 0x02, 0x00, 0x02, 0x05, 0x05, 0x00, 0x02, 0x03, 0x00, 0x00, 0x02, 0x06, 0x01, 0x00


//--------------------- .nv.callgraph             --------------------------
	.section	.nv.callgraph,"",@"SHT_CUDA_CALLGRAPH"
	.align	4
	.sectionentsize	8
	.align		4
        /*0000*/ 	.word	0x00000000
	.align		4
        /*0004*/ 	.word	0xffffffff
	.align		4
        /*0008*/ 	.word	0x00000000
	.align		4
        /*000c*/ 	.word	0xfffffffe
	.align		4
        /*0010*/ 	.word	0x00000000
	.align		4
        /*0014*/ 	.word	0xfffffffd
	.align		4
        /*0018*/ 	.word	0x00000000
	.align		4
        /*001c*/ 	.word	0xfffffffc


//--------------------- .text.matmul_kernel       --------------------------
	.section	.text.matmul_kernel,"ax",@progbits
	.align	128
        .global         matmul_kernel
        .type           matmul_kernel,@function
        .size           matmul_kernel,(.L_x_20 - matmul_kernel)
        .other          matmul_kernel,@"STO_CUDA_ENTRY STV_DEFAULT"
matmul_kernel:
.text.matmul_kernel:
[----:B------:R-:W0:Y:S01]  /*0000*/  LDC R1, c[0x0][0x37c] ;  /* 0x0000df00ff017b82 */ /* 0x000e220000000800 */
[----:B------:R-:W1:Y:S01]  /*0010*/  S2R R0, SR_TID.X ;  /* 0x0000000000007919 */ /* 0x000e620000002100 */
[----:B------:R-:W2:Y:S01]  /*0020*/  LDCU.64 UR18, c[0x0][0x358] ;  /* 0x00006b00ff1277ac */ /* 0x000ea20008000a00 */
[----:B-1----:R-:W-:-:S13]  /*0030*/  ISETP.GE.U32.AND P0, PT, R0, 0x20, PT ;  /* 0x000000200000780c */ /* 0x002fda0003f06070 */
[----:B------:R-:W-:Y:S02]  /*0040*/  VOTEU.ANY UP0, P0 ;  /* 0x0000000000ff7886 */ /* 0x000fe40000000100 */
[----:B0-2---:R-:W-:Y:S05]  /*0050*/  BRA.U UP0, `(.L_x_0) ;  /* 0x0000000100b87547 */ /* 0x005fea000b800000 */
[----:B------:R-:W0:Y:S01]  /*0060*/  S2UR UR6, SR_CgaCtaId ;  /* 0x00000000000679c3 */ /* 0x000e220000008800 */
[----:B------:R-:W-:Y:S01]  /*0070*/  NOP ;  /* 0x0000000000007918 */ /* 0x000fe20000000000 */
[----:B------:R-:W-:Y:S02]  /*0080*/  UMOV UR4, 0x40 ;  /* 0x0000004000047882 */ /* 0x000fe40000000000 */
[----:B0-----:R-:W-:-:S09]  /*0090*/  ULEA UR4, UR6, UR4, 0x18 ;  /* 0x0000000406047291 */ /* 0x001fd2000f8ec0ff */
[----:B------:R-:W0:Y:S01]  /*00a0*/  LDS.U8 R2, [UR4] ;  /* 0x00000004ff027984 */ /* 0x000e220008000000 */
[----:B------:R-:W-:Y:S02]  /*00b0*/  UMOV UR4, 0x400 ;  /* 0x0000040000047882 */ /* 0x000fe40000000000 */
[----:B------:R-:W-:Y:S01]  /*00c0*/  ULEA UR4, UR6, UR4, 0x18 ;  /* 0x0000000406047291 */ /* 0x000fe2000f8ec0ff */
[----:B0-----:R-:W-:-:S13]  /*00d0*/  ISETP.NE.AND P0, PT, R2, RZ, PT ;  /* 0x000000ff0200720c */ /* 0x001fda0003f05270 */
[----:B------:R-:W-:Y:S05]  /*00e0*/  @P0 BRA `(.L_x_1) ;  /* 0x00000000007c0947 */ /* 0x000fea0003800000 */
[----:B------:R-:W-:-:S13]  /*00f0*/  ELECT P0, URZ, PT ;  /* 0x0000000000ff782f */ /* 0x000fda0003800000 */
[----:B------:R-:W-:Y:S05]  /*0100*/  @!P0 BRA `(.L_x_2) ;  /* 0x0000000000848947 */ /* 0x000fea0003800000 */
[----:B------:R-:W-:Y:S01]  /*0110*/  UMOV UR5, 0x4 ;  /* 0x0000000400057882 */ /* 0x000fe20000000000 */
[----:B------:R-:W-:Y:S02]  /*0120*/  IMAD.MOV.U32 R5, RZ, RZ, 0x1 ;  /* 0x00000001ff057424 */ /* 0x000fe400078e00ff */
[----:B------:R-:W-:Y:S02]  /*0130*/  IMAD.MOV.U32 R3, RZ, RZ, 0xf ;  /* 0x0000000fff037424 */ /* 0x000fe400078e00ff */
[----:B------:R-:W-:Y:S04]  /*0140*/  DEPBAR.LE SB0, 0x36 ;  /* 0x00008d800000791a */ /* 0x000fe80000000000 */
[----:B------:R-:W0:Y:S02]  /*0150*/  UTCATOMSWS.FIND_AND_SET.ALIGN UP1, UR5, UR5 ;  /* 0x00000005000575e3 */ /* 0x000e240008020800 */
[----:B0-----:R-:W-:-:S04]  /*0160*/  PLOP3.LUT P0, PT, PT, PT, UP1, 0x80, 0x8 ;  /* 0x000000000008781c */ /* 0x001fc80003f0f018 */
[----:B------:R-:W-:-:S04]  /*0170*/  SEL R2, RZ, 0xffffffff, !P0 ;  /* 0xffffffffff027807 */ /* 0x000fc80004000000 */
[----:B------:R-:W-:Y:S01]  /*0180*/  ISETP.NE.AND P0, PT, R2, RZ, PT ;  /* 0x000000ff0200720c */ /* 0x000fe20003f05270 */
[----:B------:R-:W-:-:S12]  /*0190*/  IMAD.U32 R2, RZ, RZ, UR5 ;  /* 0x00000005ff027e24 */ /* 0x000fd8000f8e00ff */
[----:B------:R-:W-:Y:S05]  /*01a0*/  @P0 BRA `(.L_x_3) ;  /* 0x0000000000240947 */ /* 0x000fea0003800000 */
.L_x_4:
[----:B------:R-:W-:Y:S05]  /*01b0*/  NANOSLEEP 0x64 ;  /* 0x000000640000795d */ /* 0x000fea0003800000 */
[----:B------:R-:W-:-:S05]  /*01c0*/  UMOV UR5, 0x4 ;  /* 0x0000000400057882 */ /* 0x000fca0000000000 */
[----:B------:R-:W-:Y:S04]  /*01d0*/  DEPBAR.LE SB0, 0x36 ;  /* 0x00008d800000791a */ /* 0x000fe80000000000 */
[----:B------:R-:W0:Y:S02]  /*01e0*/  UTCATOMSWS.FIND_AND_SET.ALIGN UP1, UR5, UR5 ;  /* 0x00000005000575e3 */ /* 0x000e240008020800 */
[----:B0-----:R-:W-:-:S04]  /*01f0*/  PLOP3.LUT P0, PT, PT, PT, UP1, 0x80, 0x8 ;  /* 0x000000000008781c */ /* 0x001fc80003f0f018 */
[----:B------:R-:W-:-:S04]  /*0200*/  SEL R2, RZ, 0xffffffff, !P0 ;  /* 0xffffffffff027807 */ /* 0x000fc80004000000 */
[----:B------:R-:W-:Y:S01]  /*0210*/  ISETP.NE.AND P0, PT, R2, RZ, PT ;  /* 0x000000ff0200720c */ /* 0x000fe20003f05270 */
[----:B------:R-:W-:-:S12]  /*0220*/  IMAD.U32 R2, RZ, RZ, UR5 ;  /* 0x00000005ff027e24 */ /* 0x000fd8000f8e00ff */
[----:B------:R-:W-:Y:S05]  /*0230*/  @!P0 BRA `(.L_x_4) ;  /* 0xfffffffc00dc8947 */ /* 0x000fea000383ffff */
.L_x_3:
[C---:B------:R-:W-:Y:S01]  /*0240*/  VIADD R4, R2.reuse, 0x10 ;  /* 0x0000001002047836 */ /* 0x040fe20000000000 */
[----:B------:R-:W-:Y:S01]  /*0250*/  UMOV UR5, 0x50 ;  /* 0x0000005000057882 */ /* 0x000fe20000000000 */
[----:B------:R-:W-:Y:S01]  /*0260*/  SHF.L.U32 R3, R3, R2, RZ ;  /* 0x0000000203037219 */ /* 0x000fe200000006ff */
[----:B------:R-:W-:Y:S01]  /*0270*/  ULEA UR5, UR6, UR5, 0x18 ;  /* 0x0000000506057291 */ /* 0x000fe2000f8ec0ff */
[----:B------:R-:W-:Y:S01]  /*0280*/  IMAD.SHL.U32 R2, R2, 0x20, RZ ;  /* 0x0000002002027824 */ /* 0x000fe200078e00ff */
[----:B------:R-:W-:-:S04]  /*0290*/  SHF.L.U32 R4, R5, R4, RZ ;  /* 0x0000000405047219 */ /* 0x000fc800000006ff */
[----:B------:R-:W-:-:S05]  /*02a0*/  LOP3.LUT R3, R4, R3, RZ, 0xfc, !PT ;  /* 0x0000000304037212 */ /* 0x000fca00078efcff */
[----:B------:R0:W-:Y:S04]  /*02b0*/  ATOMS.OR RZ, [UR5], R3 ;  /* 0x00000003ffff798c */ /* 0x0001e8000b000005 */
[----:B------:R0:W-:Y:S01]  /*02c0*/  STS [UR4], R2 ;  /* 0x00000002ff007988 */ /* 0x0001e20008000804 */
[----:B------:R-:W-:Y:S05]  /*02d0*/  BRA `(.L_x_2) ;  /* 0x0000000000107947 */ /* 0x000fea0003800000 */
.L_x_1:
[----:B------:R-:W-:-:S05]  /*02e0*/  IMAD.MOV.U32 R2, RZ, RZ, -0x1 ;  /* 0xffffffffff027424 */ /* 0x000fca00078e00ff */
[----:B------:R0:W-:Y:S02]  /*02f0*/  STS [UR4], R2 ;  /* 0x00000002ff007988 */ /* 0x0001e40008000804 */
[----:B0-----:R-:W-:-:S07]  /*0300*/  MOV R2, 0x320 ;  /* 0x0000032000027802 */ /* 0x001fce0000000f00 */
[----:B------:R-:W-:Y:S05]  /*0310*/  CALL.REL.NOINC `($__internal_1_$__cuda_sm10x_tcgen05_guardrail_trap_phase_invalid_during_alloc) ;  /* 0x000000a8005c7944 */ /* 0x000fea0003c00000 */
.L_x_2:
[----:B------:R-:W-:Y:S05]  /*0320*/  WARPSYNC.ALL ;  /* 0x0000000000007948 */ /* 0x000fea0003800000 */
[----:B------:R-:W-:Y:S01]  /*0330*/  NOP ;  /* 0x0000000000007918 */ /* 0x000fe20000000000 */
.L_x_0:
[----:B------:R-:W1:Y:S01]  /*0340*/  LDC.64 R86, c[0x0][0x398] ;  /* 0x0000e600ff567b82 */ /* 0x000e620000000a00 */
[----:B------:R-:W2:Y:S01]  /*0350*/  S2R R7, SR_CTAID.X ;  /* 0x0000000000077919 */ /* 0x000ea20000002500 */
[----:B------:R-:W-:Y:S01]  /*0360*/  UMOV UR9, 0x400 ;  /* 0x0000040000097882 */ /* 0x000fe20000000000 */
[----:B------:R-:W3:Y:S01]  /*0370*/  LDCU UR20, c[0x0][0x3a0] ;  /* 0x00007400ff1477ac */ /* 0x000ee20008000800 */
[----:B------:R-:W-:Y:S02]  /*0380*/  SHF.R.U32.HI R73, RZ, 0x6, R0 ;  /* 0x00000006ff497819 */ /* 0x000fe40000011600 */
[----:B------:R-:W-:Y:S01]  /*0390*/  LOP3.LUT P5, RZ, R0, 0xff, RZ, 0xc0, !PT ;  /* 0x000000ff00ff7812 */ /* 0x000fe200078ac0ff */
[----:B------:R-:W4:Y:S01]  /*03a0*/  LDCU UR21, c[0x0][0x3a4] ;  /* 0x00007480ff1577ac */ /* 0x000f220008000800 */
[----:B------:R-:W5:Y:S01]  /*03b0*/  S2UR UR7, SR_CgaCtaId ;  /* 0x00000000000779c3 */ /* 0x000f620000008800 */
[----:B------:R-:W-:Y:S02]  /*03c0*/  SGXT.U32 R73, R73, 0x2 ;  /* 0x000000024949781a */ /* 0x000fe40000000000 */
[----:B------:R-:W-:Y:S01]  /*03d0*/  PRMT R223, RZ, 0x7610, R223 ;  /* 0x00007610ffdf7816 */ /* 0x000fe200000000df */
[----:B------:R-:W0:Y:S04]  /*03e0*/  LDCU.128 UR12, c[0x0][0x380] ;  /* 0x00007000ff0c77ac */ /* 0x000e280008000c00 */
[----:B------:R-:W0:Y:S01]  /*03f0*/  LDC.64 R70, c[0x0][0x3a8] ;  /* 0x0000ea00ff467b82 */ /* 0x000e220000000a00 */
[----:B------:R-:W-:Y:S01]  /*0400*/  UMOV UR11, 0x1 ;  /* 0x00000001000b7882 */ /* 0x000fe20000000000 */
[----:B---3--:R-:W-:Y:S01]  /*0410*/  UIADD3 UR16, UPT, UPT, UR20, 0x7f, URZ ;  /* 0x0000007f14107890 */ /* 0x008fe2000fffe0ff */
[----:B01----:R-:W-:-:S03]  /*0420*/  VIADD R2, R87, 0x7f ;  /* 0x0000007f57027836 */ /* 0x003fc60000000000 */
[----:B------:R-:W-:Y:S02]  /*0430*/  UISETP.GT.AND UP1, UPT, UR16, 0x7f, UPT ;  /* 0x0000007f1000788c */ /* 0x000fe4000bf24270 */
[----:B------:R-:W-:Y:S01]  /*0440*/  BAR.SYNC.DEFER_BLOCKING 0x0 ;  /* 0x0000000000007b1d */ /* 0x000fe20000010000 */
[----:B------:R-:W-:Y:S02]  /*0450*/  ISETP.NE.AND P6, PT, R86, RZ, PT ;  /* 0x000000ff5600720c */ /* 0x000fe40003fc5270 */
[----:B------:R-:W-:Y:S02]  /*0460*/  SHF.R.S32.HI R3, RZ, 0x1f, R2 ;  /* 0x0000001fff037819 */ /* 0x000fe40000011402 */
[----:B------:R-:W-:Y:S01]  /*0470*/  PLOP3.LUT P4, PT, PT, PT, UP1, 0x80, 0x8 ;  /* 0x000000000008781c */ /* 0x000fe20003f8f018 */
[----:B-----5:R-:W-:Y:S01]  /*0480*/  ULEA UR9, UR7, UR9, 0x18 ;  /* 0x0000000907097291 */ /* 0x020fe2000f8ec0ff */
[----:B------:R-:W-:Y:S02]  /*0490*/  LEA.HI R3, R3, R2, RZ, 0x7 ;  /* 0x0000000203037211 */ /* 0x000fe400078f38ff */
[----:B--2---:R-:W-:Y:S01]  /*04a0*/  IABS R8, R7 ;  /* 0x0000000700087213 */ /* 0x004fe20000000000 */
[----:B------:R-:W-:Y:S01]  /*04b0*/  UIADD3 UR6, UPT, UPT, UR9, 0xc000, URZ ;  /* 0x0000c00009067890 */ /* 0x000fe2000fffe0ff */
[----:B------:R-:W-:-:S05]  /*04c0*/  SHF.R.S32.HI R3, RZ, 0x7, R3 ;  /* 0x00000007ff037819 */ /* 0x000fca0000011403 */
[----:B------:R-:W-:-:S05]  /*04d0*/  IMAD.SHL.U32 R4, R3, 0x8, RZ ;  /* 0x0000000803047824 */ /* 0x000fca00078e00ff */
[-C--:B------:R-:W-:Y:S02]  /*04e0*/  IABS R9, R4.reuse ;  /* 0x0000000400097213 */ /* 0x080fe40000000000 */
[----:B------:R-:W-:Y:S02]  /*04f0*/  IABS R10, R4 ;  /* 0x00000004000a7213 */ /* 0x000fe40000000000 */
[----:B------:R-:W0:Y:S08]  /*0500*/  I2F.RP R5, R9 ;  /* 0x0000000900057306 */ /* 0x000e300000209400 */
[----:B0-----:R-:W0:Y:S02]  /*0510*/  MUFU.RCP R5, R5 ;  /* 0x0000000500057308 */ /* 0x001e240000001000 */
[----:B0-----:R-:W-:-:S02]  /*0520*/  VIADD R2, R5, 0xffffffe ;  /* 0x0ffffffe05027836 */ /* 0x001fc40000000000 */
[----:B------:R-:W-:-:S04]  /*0530*/  IMAD.MOV R5, RZ, RZ, -R10 ;  /* 0x000000ffff057224 */ /* 0x000fc800078e0a0a */
[----:B------:R0:W1:Y:S02]  /*0540*/  F2I.FTZ.U32.TRUNC.NTZ R3, R2 ;  /* 0x0000000200037305 */ /* 0x000064000021f000 */
[----:B0-----:R-:W-:Y:S02]  /*0550*/  IMAD.MOV.U32 R2, RZ, RZ, RZ ;  /* 0x000000ffff027224 */ /* 0x001fe400078e00ff */
[----:B-1----:R-:W-:-:S04]  /*0560*/  IMAD.MOV R6, RZ, RZ, -R3 ;  /* 0x000000ffff067224 */ /* 0x002fc800078e0a03 */
[----:B------:R-:W-:Y:S02]  /*0570*/  IMAD R11, R6, R9, RZ ;  /* 0x00000009060b7224 */ /* 0x000fe400078e02ff */
[----:B------:R-:W-:Y:S02]  /*0580*/  IMAD.MOV.U32 R6, RZ, RZ, R8 ;  /* 0x000000ffff067224 */ /* 0x000fe400078e0008 */
[----:B------:R-:W-:-:S06]  /*0590*/  IMAD.HI.U32 R3, R3, R11, R2 ;  /* 0x0000000b03037227 */ /* 0x000fcc00078e0002 */
[----:B------:R-:W-:-:S04]  /*05a0*/  IMAD.HI.U32 R3, R3, R6, RZ ;  /* 0x0000000603037227 */ /* 0x000fc800078e00ff */
[----:B------:R-:W-:-:S05]  /*05b0*/  IMAD R2, R3, R5, R6 ;  /* 0x0000000503027224 */ /* 0x000fca00078e0206 */
[----:B------:R-:W-:-:S13]  /*05c0*/  ISETP.GT.U32.AND P1, PT, R9, R2, PT ;  /* 0x000000020900720c */ /* 0x000fda0003f24070 */
[----:B------:R-:W-:Y:S02]  /*05d0*/  @!P1 IMAD.IADD R2, R2, 0x1, -R9 ;  /* 0x0000000102029824 */ /* 0x000fe400078e0a09 */
[----:B------:R-:W-:Y:S01]  /*05e0*/  @!P1 VIADD R3, R3, 0x1 ;  /* 0x0000000103039836 */ /* 0x000fe20000000000 */
[----:B------:R-:W-:Y:S02]  /*05f0*/  ISETP.NE.AND P1, PT, R4, RZ, PT ;  /* 0x000000ff0400720c */ /* 0x000fe40003f25270 */
[----:B------:R-:W-:Y:S02]  /*0600*/  ISETP.GE.U32.AND P0, PT, R2, R9, PT ;  /* 0x000000090200720c */ /* 0x000fe40003f06070 */
[----:B------:R-:W-:-:S04]  /*0610*/  LOP3.LUT R2, R7, R4, RZ, 0x3c, !PT ;  /* 0x0000000407027212 */ /* 0x000fc800078e3cff */
[----:B------:R-:W-:Y:S01]  /*0620*/  ISETP.GE.AND P2, PT, R2, RZ, PT ;  /* 0x000000ff0200720c */ /* 0x000fe20003f46270 */
[----:B------:R-:W-:-:S06]  /*0630*/  VIADD R2, R86, 0x3f ;  /* 0x0000003f56027836 */ /* 0x000fcc0000000000 */
[----:B------:R-:W-:-:S04]  /*0640*/  @P0 VIADD R3, R3, 0x1 ;  /* 0x0000000103030836 */ /* 0x000fc80000000000 */
[----:B------:R-:W-:Y:S01]  /*0650*/  IMAD.MOV.U32 R5, RZ, RZ, R3 ;  /* 0x000000ffff057224 */ /* 0x000fe200078e0003 */
[----:B------:R-:W-:-:S03]  /*0660*/  SHF.R.S32.HI R3, RZ, 0x1f, R2 ;  /* 0x0000001fff037819 */ /* 0x000fc60000011402 */
[----:B------:R-:W-:Y:S01]  /*0670*/  @!P2 IMAD.MOV R5, RZ, RZ, -R5 ;  /* 0x000000ffff05a224 */ /* 0x000fe200078e0a05 */
[----:B------:R-:W-:Y:S02]  /*0680*/  @!P1 LOP3.LUT R5, RZ, R4, RZ, 0x33, !PT ;  /* 0x00000004ff059212 */ /* 0x000fe400078e33ff */
[----:B------:R-:W-:-:S03]  /*0690*/  LEA.HI R3, R3, R2, RZ, 0x6 ;  /* 0x0000000203037211 */ /* 0x000fc600078f30ff */
[----:B------:R-:W-:Y:S02]  /*06a0*/  IMAD.SHL.U32 R10, R5, 0x8, RZ ;  /* 0x00000008050a7824 */ /* 0x000fe400078e00ff */
[----:B------:R-:W-:-:S03]  /*06b0*/  IMAD.MOV R5, RZ, RZ, -R5 ;  /* 0x000000ffff057224 */ /* 0x000fc600078e0a05 */
[----:B------:R-:W-:Y:S01]  /*06c0*/  LEA.HI.SX32 R3, R3, -R10, 0x1a ;  /* 0x8000000a03037211 */ /* 0x000fe200078fd2ff */
[----:B------:R-:W-:-:S03]  /*06d0*/  IMAD R12, R4, R5, R7 ;  /* 0x00000005040c7224 */ /* 0x000fc600078e0207 */
[----:B------:R-:W-:Y:S02]  /*06e0*/  VIMNMX R11, PT, PT, R3, 0x8, PT ;  /* 0x00000008030b7848 */ /* 0x000fe40003fe0100 */
[----:B------:R-:W-:Y:S02]  /*06f0*/  IABS R7, R12 ;  /* 0x0000000c00077213 */ /* 0x000fe40000000000 */
[----:B------:R-:W-:-:S04]  /*0700*/  IABS R9, R11 ;  /* 0x0000000b00097213 */ /* 0x000fc80000000000 */
[----:B------:R-:W0:Y:S08]  /*0710*/  I2F.RP R6, R9 ;  /* 0x0000000900067306 */ /* 0x000e300000209400 */
[----:B0-----:R-:W0:Y:S02]  /*0720*/  MUFU.RCP R6, R6 ;  /* 0x0000000600067308 */ /* 0x001e240000001000 */
[----:B0-----:R-:W-:-:S06]  /*0730*/  VIADD R2, R6, 0xffffffe ;  /* 0x0ffffffe06027836 */ /* 0x001fcc0000000000 */
[----:B------:R0:W1:Y:S02]  /*0740*/  F2I.FTZ.U32.TRUNC.NTZ R3, R2 ;  /* 0x0000000200037305 */ /* 0x000064000021f000 */
[----:B0-----:R-:W-:Y:S02]  /*0750*/  IMAD.MOV.U32 R2, RZ, RZ, RZ ;  /* 0x000000ffff027224 */ /* 0x001fe400078e00ff */
[----:B-1----:R-:W-:-:S04]  /*0760*/  IMAD.MOV R8, RZ, RZ, -R3 ;  /* 0x000000ffff087224 */ /* 0x002fc800078e0a03 */
[----:B------:R-:W-:Y:S01]  /*0770*/  IMAD.MOV.U32 R4, RZ, RZ, R8 ;  /* 0x000000ffff047224 */ /* 0x000fe200078e0008 */
[----:B------:R-:W-:-:S03]  /*0780*/  IABS R8, R11 ;  /* 0x0000000b00087213 */ /* 0x000fc60000000000 */
[----:B------:R-:W-:Y:S02]  /*0790*/  IMAD R5, R4, R9, RZ ;  /* 0x0000000904057224 */ /* 0x000fe400078e02ff */
[----:B------:R-:W-:Y:S02]  /*07a0*/  IMAD.MOV.U32 R4, RZ, RZ, R7 ;  /* 0x000000ffff047224 */ /* 0x000fe400078e0007 */
[----:B------:R-:W-:-:S04]  /*07b0*/  IMAD.HI.U32 R3, R3, R5, R2 ;  /* 0x0000000503037227 */ /* 0x000fc800078e0002 */
[----:B------:R-:W-:Y:S01]  /*07c0*/  IMAD.MOV R2, RZ, RZ, -R8 ;  /* 0x000000ffff027224 */ /* 0x000fe200078e0a08 */
[----:B------:R-:W-:Y:S01]  /*07d0*/  IABS R8, R86 ;  /* 0x0000005600087213 */ /* 0x000fe20000000000 */
[----:B------:R-:W-:-:S03]  /*07e0*/  IMAD.HI.U32 R3, R3, R4, RZ ;  /* 0x0000000403037227 */ /* 0x000fc600078e00ff */
[----:B------:R-:W0:Y:S01]  /*07f0*/  I2F.RP R6, R8 ;  /* 0x0000000800067306 */ /* 0x000e220000209400 */
[----:B------:R-:W-:-:S05]  /*0800*/  IMAD R2, R3, R2, R4 ;  /* 0x0000000203027224 */ /* 0x000fca00078e0204 */
[----:B------:R-:W-:Y:S02]  /*0810*/  ISETP.GT.U32.AND P1, PT, R9, R2, PT ;  /* 0x000000020900720c */ /* 0x000fe40003f24070 */
[----:B0-----:R-:W0:Y:S11]  /*0820*/  MUFU.RCP R6, R6 ;  /* 0x0000000600067308 */ /* 0x001e360000001000 */
[----:B------:R-:W-:-:S02]  /*0830*/  @!P1 IMAD.IADD R2, R2, 0x1, -R9 ;  /* 0x0000000102029824 */ /* 0x000fc400078e0a09 */
[----:B------:R-:W-:Y:S01]  /*0840*/  @!P1 VIADD R3, R3, 0x1 ;  /* 0x0000000103039836 */ /* 0x000fe20000000000 */
[----:B------:R-:W-:Y:S02]  /*0850*/  ISETP.NE.AND P1, PT, R11, RZ, PT ;  /* 0x000000ff0b00720c */ /* 0x000fe40003f25270 */
[----:B------:R-:W-:Y:S02]  /*0860*/  ISETP.GE.U32.AND P0, PT, R2, R9, PT ;  /* 0x000000090200720c */ /* 0x000fe40003f06070 */
[----:B------:R-:W-:-:S04]  /*0870*/  LOP3.LUT R2, R12, R11, RZ, 0x3c, !PT ;  /* 0x0000000b0c027212 */ /* 0x000fc800078e3cff */
[----:B------:R-:W-:Y:S01]  /*0880*/  ISETP.GE.AND P2, PT, R2, RZ, PT ;  /* 0x000000ff0200720c */ /* 0x000fe20003f46270 */
[----:B0-----:R-:W-:-:S04]  /*0890*/  VIADD R4, R6, 0xffffffe ;  /* 0x0ffffffe06047836 */ /* 0x001fc80000000000 */
[----:B------:R0:W1:Y:S02]  /*08a0*/  F2I.FTZ.U32.TRUNC.NTZ R5, R4 ;  /* 0x0000000400057305 */ /* 0x000064000021f000 */
[----:B------:R-:W-:-:S04]  /*08b0*/  @P0 VIADD R3, R3, 0x1 ;  /* 0x0000000103030836 */ /* 0x000fc80000000000 */
[----:B------:R-:W-:Y:S01]  /*08c0*/  IMAD.MOV.U32 R36, RZ, RZ, R3 ;  /* 0x000000ffff247224 */ /* 0x000fe200078e0003 */
[----:B------:R-:W-:-:S03]  /*08d0*/  LOP3.LUT R3, R0, 0x3f, RZ, 0xc0, !PT ;  /* 0x0000003f00037812 */ /* 0x000fc600078ec0ff */
[----:B------:R-:W-:Y:S01]  /*08e0*/  @!P2 IMAD.MOV R36, RZ, RZ, -R36 ;  /* 0x000000ffff24a224 */ /* 0x000fe200078e0a24 */
[----:B------:R-:W-:Y:S01]  /*08f0*/  @!P1 LOP3.LUT R36, RZ, R11, RZ, 0x33, !PT ;  /* 0x0000000bff249212 */ /* 0x000fe200078e33ff */
[----:B0-----:R-:W-:Y:S01]  /*0900*/  IMAD.MOV.U32 R4, RZ, RZ, RZ ;  /* 0x000000ffff047224 */ /* 0x001fe200078e00ff */
[----:B------:R-:W-:-:S03]  /*0910*/  PLOP3.LUT P2, PT, PT, PT, UP1, 0x80, 0x8 ;  /* 0x000000000008781c */ /* 0x000fc60003f4f018 */
[----:B------:R-:W-:Y:S02]  /*0920*/  IMAD.MOV R2, RZ, RZ, -R36 ;  /* 0x000000ffff027224 */ /* 0x000fe400078e0a24 */
[----:B-1----:R-:W-:Y:S02]  /*0930*/  IMAD.MOV R7, RZ, RZ, -R5 ;  /* 0x000000ffff077224 */ /* 0x002fe400078e0a05 */
[----:B------:R-:W-:-:S04]  /*0940*/  IMAD R2, R11, R2, R12 ;  /* 0x000000020b027224 */ /* 0x000fc800078e020c */
[----:B------:R-:W-:-:S04]  /*0950*/  IMAD.IADD R2, R10, 0x1, R2 ;  /* 0x000000010a027824 */ /* 0x000fc800078e0202 */
[----:B------:R-:W-:Y:S02]  /*0960*/  IMAD R2, R2, 0x40, R3 ;  /* 0x0000004002027824 */ /* 0x000fe400078e0203 */
[----:B------:R-:W-:-:S03]  /*0970*/  IMAD R3, R7, R8, RZ ;  /* 0x0000000807037224 */ /* 0x000fc600078e02ff */
[----:B------:R-:W-:Y:S01]  /*0980*/  IABS R6, R2 ;  /* 0x0000000200067213 */ /* 0x000fe20000000000 */
[----:B------:R-:W-:Y:S01]  /*0990*/  IMAD.HI.U32 R4, R5, R3, R4 ;  /* 0x0000000305047227 */ /* 0x000fe200078e0004 */
[----:B------:R-:W-:Y:S02]  /*09a0*/  ISETP.GE.AND P3, PT, R2, RZ, PT ;  /* 0x000000ff0200720c */ /* 0x000fe40003f66270 */
[----:B------:R-:W-:Y:S01]  /*09b0*/  LOP3.LUT R5, R73, 0x10, RZ, 0xfc, !PT ;  /* 0x0000001049057812 */ /* 0x000fe200078efcff */
[----:B------:R-:W-:Y:S02]  /*09c0*/  IMAD.MOV.U32 R3, RZ, RZ, R6 ;  /* 0x000000ffff037224 */ /* 0x000fe400078e0006 */
[----:B------:R-:W0:Y:S01]  /*09d0*/  LDS R6, [UR9] ;  /* 0x00000009ff067984 */ /* 0x000e220008000800 */
[----:B------:R-:W-:Y:S01]  /*09e0*/  BAR.SYNC.DEFER_BLOCKING 0x0 ;  /* 0x0000000000007b1d */ /* 0x000fe20000010000 */
[----:B------:R-:W-:Y:S01]  /*09f0*/  IMAD.HI.U32 R4, R4, R3, RZ ;  /* 0x0000000304047227 */ /* 0x000fe200078e00ff */
[----:B------:R-:W-:-:S03]  /*0a00*/  ISETP.LT.AND P2, PT, R5, UR20, P2 ;  /* 0x0000001405007c0c */ /* 0x000fc60009741270 */
[----:B------:R-:W-:-:S04]  /*0a10*/  IMAD.MOV R4, RZ, RZ, -R4 ;  /* 0x000000ffff047224 */ /* 0x000fc800078e0a04 */
[----:B------:R-:W-:Y:S01]  /*0a20*/  IMAD R3, R8, R4, R3 ;  /* 0x0000000408037224 */ /* 0x000fe200078e0203 */
[----:B------:R-:W-:-:S04]  /*0a30*/  SHF.R.U32.HI R4, RZ, 0x5, R0 ;  /* 0x00000005ff047819 */ /* 0x000fc80000011600 */
[----:B------:R-:W-:Y:S02]  /*0a40*/  ISETP.GT.U32.AND P0, PT, R8, R3, PT ;  /* 0x000000030800720c */ /* 0x000fe40003f04070 */
[----:B------:R-:W-:Y:S02]  /*0a50*/  R2UR UR17, R4 ;  /* 0x00000000041172ca */ /* 0x000fe400000e0000 */
[----:B------:R-:W-:-:S04]  /*0a60*/  LOP3.LUT R4, R73, 0x8, RZ, 0xfc, !PT ;  /* 0x0000000849047812 */ /* 0x000fc800078efcff */
[----:B------:R-:W-:Y:S02]  /*0a70*/  ISETP.LT.AND P4, PT, R4, UR20, P4 ;  /* 0x0000001404007c0c */ /* 0x000fe4000a781270 */
[----:B------:R-:W-:-:S03]  /*0a80*/  LOP3.LUT R4, R73, 0x18, RZ, 0xfc, !PT ;  /* 0x0000001849047812 */ /* 0x000fc600078efcff */
[----:B------:R-:W-:Y:S01]  /*0a90*/  @!P0 IMAD.IADD R3, R3, 0x1, -R8 ;  /* 0x0000000103038824 */ /* 0x000fe200078e0a08 */
[----:B------:R-:W-:Y:S01]  /*0aa0*/  PLOP3.LUT P0, PT, PT, PT, UP1, 0x80, 0x8 ;  /* 0x000000000008781c */ /* 0x000fe20003f0f018 */
[----:B------:R-:W-:Y:S02]  /*0ab0*/  USHF.L.U32 UR4, UR17, 0x15, URZ ;  /* 0x0000001511047899 */ /* 0x000fe400080006ff */
[----:B------:R-:W-:Y:S01]  /*0ac0*/  USHF.L.U32 UR5, UR17, 0x4, URZ ;  /* 0x0000000411057899 */ /* 0x000fe200080006ff */
[----:B------:R-:W-:Y:S01]  /*0ad0*/  ISETP.GT.U32.AND P1, PT, R8, R3, PT ;  /* 0x000000030800720c */ /* 0x000fe20003f24070 */
[----:B------:R-:W-:Y:S01]  /*0ae0*/  ULOP3.LUT UR4, UR4, 0x600000, URZ, 0xc0, !UPT ;  /* 0x0060000004047892 */ /* 0x000fe2000f8ec0ff */
[----:B------:R-:W-:Y:S01]  /*0af0*/  ISETP.LT.AND P0, PT, R4, UR20, P0 ;  /* 0x0000001404007c0c */ /* 0x000fe20008701270 */
[----:B------:R-:W-:Y:S01]  /*0b00*/  ULOP3.LUT UR5, UR5, 0x40, URZ, 0xc0, !UPT ;  /* 0x0000004005057892 */ /* 0x000fe2000f8ec0ff */
[----:B0-----:R-:W-:-:S09]  /*0b10*/  R2UR UR8, R6 ;  /* 0x00000000060872ca */ /* 0x001fd200000e0000 */
[----:B------:R-:W-:-:S04]  /*0b20*/  @!P1 IMAD.IADD R3, R3, 0x1, -R8 ;  /* 0x0000000103039824 */ /* 0x000fc800078e0a08 */
[----:B------:R-:W-:-:S04]  /*0b30*/  IMAD.MOV.U32 R4, RZ, RZ, R3 ;  /* 0x000000ffff047224 */ /* 0x000fc800078e0003 */
[----:B------:R-:W-:Y:S01]  /*0b40*/  @!P3 IMAD.MOV R4, RZ, RZ, -R4 ;  /* 0x000000ffff04b224 */ /* 0x000fe200078e0a04 */
[----:B------:R-:W-:Y:S01]  /*0b50*/  @!P6 LOP3.LUT R4, RZ, R86, RZ, 0x33, !PT ;  /* 0x00000056ff04e212 */ /* 0x000fe200078e33ff */
[----:B----4-:R-:W-:Y:S06]  /*0b60*/  BRA.U UP0, `(.L_x_5) ;  /* 0x0000000100187547 */ /* 0x010fec000b800000 */
[----:B------:R-:W-:Y:S01]  /*0b70*/  ELECT P1, URZ, PT ;  /* 0x0000000000ff782f */ /* 0x000fe20003820000 */
[----:B------:R-:W-:Y:S01]  /*0b80*/  IMAD.MOV.U32 R3, RZ, RZ, 0x1 ;  /* 0x00000001ff037424 */ /* 0x000fe200078e00ff */
[----:B------:R-:W-:Y:S01]  /*0b90*/  UMOV UR10, 0x40 ;  /* 0x00000040000a7882 */ /* 0x000fe20000000000 */
[----:B------:R-:W-:Y:S01]  /*0ba0*/  UVIRTCOUNT.DEALLOC.SMPOOL 0x80 ;  /* 0x000000800000784c */ /* 0x000fe20000000000 */
[----:B------:R-:W-:-:S09]  /*0bb0*/  ULEA UR10, UR7, UR10, 0x18 ;  /* 0x0000000a070a7291 */ /* 0x000fd2000f8ec0ff */
[----:B------:R0:W-:Y:S03]  /*0bc0*/  @P1 STS.U8 [UR10], R3 ;  /* 0x00000003ff001988 */ /* 0x0001e6000800000a */
.L_x_5:
[----:B------:R-:W-:Y:S01]  /*0bd0*/  UIADD3 UR10, UPT, UPT, UR5, UR4, UR8 ;  /* 0x00000004050a7290 */ /* 0x000fe2000fffe008 */
[----:B0-----:R-:W-:Y:S01]  /*0be0*/  IMAD R3, R4, UR21, RZ ;  /* 0x0000001504037c24 */ /* 0x001fe2000f8e02ff */
[----:B------:R-:W-:Y:S01]  /*0bf0*/  VOTEU.ALL UP2, P5 ;  /* 0x0000000000ff7886 */ /* 0x000fe20002840000 */
[----:B------:R-:W-:Y:S01]  /*0c00*/  VOTEU.ALL UP3, P5 ;  /* 0x0000000000ff7886 */ /* 0x000fe20002860000 */
[----:B------:R-:W-:Y:S01]  /*0c10*/  PLOP3.LUT P1, PT, PT, PT, UP1, 0x80, 0x8 ;  /* 0x000000000008781c */ /* 0x000fe20003f2f018 */
[----:B------:R-:W-:Y:S01]  /*0c20*/  IMAD R5, R73, R70, RZ ;  /* 0x0000004649057224 */ /* 0x000fe200078e02ff */
[----:B------:R-:W-:Y:S01]  /*0c30*/  IADD3 R68, P3, PT, R3, UR12, RZ ;  /* 0x0000000c03447c10 */ /* 0x000fe2000ff7e0ff */
[----:B------:R-:W-:-:S04]  /*0c40*/  @!UP2 UIADD3 UR4, UPT, UPT, -UR11, 0x100000, URZ ;  /* 0x001000000b04a890 */ /* 0x000fc8000fffe1ff */
[----:B------:R-:W-:Y:S02]  /*0c50*/  @!UP2 USHF.L.U32 UR5, UR4, 0xb, URZ ;  /* 0x0000000b0405a899 */ /* 0x000fe400080006ff */
[----:B------:R-:W-:Y:S01]  /*0c60*/  @!UP2 USHF.L.U32 UR4, UR4, 0x1, URZ ;  /* 0x000000010404a899 */ /* 0x000fe200080006ff */
[----:B------:R-:W-:Y:S01]  /*0c70*/  STTM.16dp32bit_t0_t15.x32 tmem[UR10], RZ ;  /* 0x000000ff000079ed */ /* 0x000fe20008a8000a */
[----:B------:R-:W-:Y:S01]  /*0c80*/  STTM.16dp32bit_t16_t31.x32 tmem[UR10+0x20], RZ ;  /* 0x000020ff000079ed */ /* 0x000fe20008aa000a */
[----:B------:R-:W0:Y:S02]  /*0c90*/  FENCE.VIEW.ASYNC.T ;  /* 0x00000000000073c6 */ /* 0x000e240000000200 */
[----:B0-----:R-:W-:Y:S01]  /*0ca0*/  BAR.SYNC.DEFER_BLOCKING 0x0 ;  /* 0x0000000000007b1d */ /* 0x001fe20000010000 */
[----:B------:R-:W-:Y:S01]  /*0cb0*/  ISETP.LT.AND P1, PT, R73, UR20, P1 ;  /* 0x0000001449007c0c */ /* 0x000fe20008f21270 */
[----:B------:R-:W-:Y:S01]  /*0cc0*/  IMAD R43, R70, 0x4, R5 ;  /* 0x00000004462b7824 */ /* 0x000fe200078e0205 */
[----:B------:R-:W-:-:S02]  /*0cd0*/  LEA.HI.X.SX32 R80, R3, UR13, 0x1, P3 ;  /* 0x0000000d03507c11 */ /* 0x000fc400098f0eff */
[----:B------:R-:W-:Y:S01]  /*0ce0*/  IADD3 R4, P3, PT, R5, R68, RZ ;  /* 0x0000004405047210 */ /* 0x000fe20007f7e0ff */
[----:B------:R-:W-:-:S03]  /*0cf0*/  IMAD R7, R70, 0x4, R43 ;  /* 0x0000000446077824 */ /* 0x000fc600078e022b */
[----:B------:R-:W-:Y:S01]  /*0d00*/  LEA.HI.X.SX32 R5, R5, R80, 0x1, P3 ;  /* 0x0000005005057211 */ /* 0x000fe200018f0eff */
[----:B------:R-:W0:Y:S02]  /*0d10*/  FENCE.VIEW.ASYNC.S ;  /* 0x00000000000073c6 */ /* 0x000e240000000000 */
[----:B0-----:R0:W1:Y:S02]  /*0d20*/  @!UP3 SYNCS.EXCH.64 URZ, [UR6], UR4 ;  /* 0x0000000406ffb5b2 */ /* 0x0010640008000100 */
[----:B-1----:R-:W-:Y:S01]  /*0d30*/  BAR.SYNC.DEFER_BLOCKING 0x0 ;  /* 0x0000000000007b1d */ /* 0x002fe20000010000 */
[----:B------:R-:W-:Y:S01]  /*0d40*/  IADD3 R6, P6, PT, R7, R68, RZ ;  /* 0x0000004407067210 */ /* 0x000fe20007fde0ff */
[C---:B------:R-:W-:Y:S01]  /*0d50*/  IMAD R11, R70.reuse, 0x8, R7 ;  /* 0x00000008460b7824 */ /* 0x040fe200078e0207 */
[----:B------:R-:W-:Y:S02]  /*0d60*/  LOP3.LUT R9, R73, 0x28, RZ, 0xfc, !PT ;  /* 0x0000002849097812 */ /* 0x000fe400078efcff */
[----:B------:R-:W-:Y:S01]  /*0d70*/  LEA.HI.X.SX32 R7, R7, R80, 0x1, P6 ;  /* 0x0000005007077211 */ /* 0x000fe200030f0eff */
[----:B------:R-:W-:Y:S01]  /*0d80*/  IMAD R47, R70, 0x4, R11 ;  /* 0x00000004462f7824 */ /* 0x000fe200078e020b */
[----:B------:R-:W-:-:S02]  /*0d90*/  IADD3 R8, P6, PT, R11, R68, RZ ;  /* 0x000000440b087210 */ /* 0x000fc40007fde0ff */
[----:B------:R-:W-:Y:S02]  /*0da0*/  PRMT R219, RZ, 0x7610, R219 ;  /* 0x00007610ffdb7816 */ /* 0x000fe400000000db */
[----:B------:R-:W-:Y:S01]  /*0db0*/  LOP3.LUT R13, R73, 0x38, RZ, 0xfc, !PT ;  /* 0x00000038490d7812 */ /* 0x000fe200078efcff */
[----:B0-----:R-:W0:Y:S01]  /*0dc0*/  LDCU UR4, c[0x0][0x3b0] ;  /* 0x00007600ff0477ac */ /* 0x001e220008000800 */
[----:B------:R-:W2:Y:S01]  /*0dd0*/  @P1 LDG.E.U8 R223, desc[UR18][R4.64] ;  /* 0x0000001204df1981 */ /* 0x000ea2000c1e1100 */
[----:B------:R-:W-:Y:S02]  /*0de0*/  PLOP3.LUT P1, PT, PT, PT, UP1, 0x80, 0x8 ;  /* 0x000000000008781c */ /* 0x000fe40003f2f018 */
[----:B------:R-:W-:Y:S02]  /*0df0*/  PRMT R217, RZ, 0x7610, R217 ;  /* 0x00007610ffd97816 */ /* 0x000fe400000000d9 */
[----:B------:R-:W-:Y:S02]  /*0e00*/  ISETP.LT.AND P1, PT, R9, UR20, P1 ;  /* 0x0000001409007c0c */ /* 0x000fe40008f21270 */
[----:B------:R-:W-:Y:S01]  /*0e10*/  LEA.HI.X.SX32 R9, R11, R80, 0x1, P6 ;  /* 0x000000500b097211 */ /* 0x000fe200030f0eff */
[----:B------:R-:W-:Y:S01]  /*0e20*/  IMAD R11, R70, 0x4, R47 ;  /* 0x00000004460b7824 */ /* 0x000fe200078e022f */
[----:B------:R-:W-:-:S02]  /*0e30*/  LOP3.LUT R16, R73, 0x50, RZ, 0xfc, !PT ;  /* 0x0000005049107812 */ /* 0x000fc400078efcff */
[----:B------:R-:W-:Y:S01]  /*0e40*/  IABS R23, R87 ;  /* 0x0000005700177213 */ /* 0x000fe20000000000 */
[C---:B------:R-:W-:Y:S01]  /*0e50*/  IMAD R15, R70.reuse, 0x8, R11 ;  /* 0x00000008460f7824 */ /* 0x040fe200078e020b */
[----:B------:R-:W-:Y:S01]  /*0e60*/  IADD3 R10, P6, PT, R11, R68, RZ ;  /* 0x000000440b0a7210 */ /* 0x000fe20007fde0ff */
[----:B------:R-:W3:Y:S01]  /*0e70*/  @P2 LDG.E.U8 R219, desc[UR18][R8.64] ;  /* 0x0000001208db2981 */ /* 0x000ee2000c1e1100 */
[----:B------:R-:W-:Y:S01]  /*0e80*/  LOP3.LUT R3, R73, 0x20, RZ, 0xfc, !PT ;  /* 0x0000002049037812 */ /* 0x000fe200078efcff */
[C---:B------:R-:W-:Y:S01]  /*0e90*/  IMAD R49, R70.reuse, 0x4, R15 ;  /* 0x0000000446317824 */ /* 0x040fe200078e020f */
[----:B------:R-:W-:Y:S02]  /*0ea0*/  PLOP3.LUT P2, PT, PT, PT, UP1, 0x80, 0x8 ;  /* 0x000000000008781c */ /* 0x000fe40003f4f018 */
[----:B------:R-:W-:Y:S01]  /*0eb0*/  LEA.HI.X.SX32 R11, R11, R80, 0x1, P6 ;  /* 0x000000500b0b7211 */ /* 0x000fe200030f0eff */
[----:B------:R-:W-:Y:S01]  /*0ec0*/  IMAD R17, R70, 0x4, R49 ;  /* 0x0000000446117824 */ /* 0x000fe200078e0231 */
[----:B------:R-:W-:-:S02]  /*0ed0*/  IADD3 R12, P6, PT, R15, R68, RZ ;  /* 0x000000440f0c7210 */ /* 0x000fc40007fde0ff */
[----:B------:R-:W-:Y:S01]  /*0ee0*/  ISETP.LT.AND P2, PT, R13, UR20, P2 ;  /* 0x000000140d007c0c */ /* 0x000fe20009741270 */
[----:B------:R-:W4:Y:S01]  /*0ef0*/  @P0 LDG.E.U8 R217, desc[UR18][R10.64] ;  /* 0x000000120ad90981 */ /* 0x000f22000c1e1100 */
[----:B------:R-:W-:Y:S02]  /*0f00*/  LEA.HI.X.SX32 R13, R15, R80, 0x1, P6 ;  /* 0x000000500f0d7211 */ /* 0x000fe400030f0eff */
[C---:B------:R-:W-:Y:S02]  /*0f10*/  IADD3 R14, P6, PT, R17.reuse, R68, RZ ;  /* 0x00000044110e7210 */ /* 0x040fe40007fde0ff */
[----:B------:R-:W-:Y:S02]  /*0f20*/  PLOP3.LUT P3, PT, PT, PT, UP1, 0x80, 0x8 ;  /* 0x000000000008781c */ /* 0x000fe40003f6f018 */
[----:B------:R-:W-:Y:S01]  /*0f30*/  LEA.HI.X.SX32 R15, R17, R80, 0x1, P6 ;  /* 0x00000050110f7211 */ /* 0x000fe200030f0eff */
[C---:B------:R-:W-:Y:S01]  /*0f40*/  IMAD R17, R70.reuse, 0x8, R17 ;  /* 0x0000000846117824 */ /* 0x040fe200078e0211 */
[----:B------:R-:W-:Y:S01]  /*0f50*/  PLOP3.LUT P0, PT, PT, PT, UP1, 0x80, 0x8 ;  /* 0x000000000008781c */ /* 0x000fe20003f0f018 */
[----:B------:R-:W1:Y:S01]  /*0f60*/  I2F.RP R25, R23 ;  /* 0x0000001700197306 */ /* 0x000e620000209400 */
[----:B------:R-:W-:Y:S01]  /*0f70*/  PRMT R221, RZ, 0x7610, R221 ;  /* 0x00007610ffdd7816 */ /* 0x000fe200000000dd */
[----:B------:R-:W-:Y:S01]  /*0f80*/  IMAD R53, R70, 0x4, R17 ;  /* 0x0000000446357824 */ /* 0x000fe200078e0211 */
[----:B------:R-:W-:-:S02]  /*0f90*/  ISETP.LT.AND P0, PT, R16, UR20, P0 ;  /* 0x0000001410007c0c */ /* 0x000fc40008701270 */
[----:B------:R-:W-:Y:S01]  /*0fa0*/  IADD3 R16, P6, PT, R17, R68, RZ ;  /* 0x0000004411107210 */ /* 0x000fe20007fde0ff */
[C---:B------:R-:W-:Y:S01]  /*0fb0*/  IMAD R19, R70.reuse, 0x4, R53 ;  /* 0x0000000446137824 */ /* 0x040fe200078e0235 */
[----:B------:R-:W-:Y:S01]  /*0fc0*/  ISETP.LT.AND P3, PT, R3, UR20, P3 ;  /* 0x0000001403007c0c */ /* 0x000fe20009f61270 */
[----:B------:R-:W5:Y:S01]  /*0fd0*/  @P4 LDG.E.U8 R221, desc[UR18][R6.64] ;  /* 0x0000001206dd4981 */ /* 0x000f62000c1e1100 */
[----:B------:R-:W-:Y:S01]  /*0fe0*/  LEA.HI.X.SX32 R17, R17, R80, 0x1, P6 ;  /* 0x0000005011117211 */ /* 0x000fe200030f0eff */
[----:B------:R-:W-:Y:S01]  /*0ff0*/  IMAD R27, R70, 0x8, R19 ;  /* 0x00000008461b7824 */ /* 0x000fe200078e0213 */
[----:B------:R-:W-:Y:S02]  /*1000*/  IADD3 R18, P6, PT, R19, R68, RZ ;  /* 0x0000004413127210 */ /* 0x000fe40007fde0ff */
[----:B------:R-:W-:Y:S02]  /*1010*/  LOP3.LUT R3, R73, 0x30, RZ, 0xfc, !PT ;  /* 0x0000003049037812 */ /* 0x000fe400078efcff */
[----:B------:R-:W-:-:S02]  /*1020*/  PLOP3.LUT P4, PT, PT, PT, UP1, 0x80, 0x8 ;  /* 0x000000000008781c */ /* 0x000fc40003f8f018 */
[----:B------:R-:W-:Y:S02]  /*1030*/  PRMT R215, RZ, 0x7610, R215 ;  /* 0x00007610ffd77816 */ /* 0x000fe400000000d7 */
[----:B------:R-:W-:Y:S02]  /*1040*/  LEA.HI.X.SX32 R19, R19, R80, 0x1, P6 ;  /* 0x0000005013137211 */ /* 0x000fe400030f0eff */
[----:B------:R-:W-:Y:S02]  /*1050*/  IADD3 R20, P6, PT, R27, R68, RZ ;  /* 0x000000441b147210 */ /* 0x000fe40007fde0ff */
[----:B------:R-:W-:Y:S01]  /*1060*/  ISETP.LT.AND P4, PT, R3, UR20, P4 ;  /* 0x0000001403007c0c */ /* 0x000fe2000a781270 */
[----:B------:R-:W2:Y:S01]  /*1070*/  @P3 LDG.E.U8 R215, desc[UR18][R12.64] ;  /* 0x000000120cd73981 */ /* 0x000ea2000c1e1100 */
[----:B------:R-:W-:Y:S01]  /*1080*/  PRMT R213, RZ, 0x7610, R213 ;  /* 0x00007610ffd57816 */ /* 0x000fe200000000d5 */
[----:B------:R-:W-:Y:S01]  /*1090*/  IMAD R55, R70, 0x4, R27 ;  /* 0x0000000446377824 */ /* 0x000fe200078e021b */
[----:B------:R-:W-:-:S02]  /*10a0*/  LEA.HI.X.SX32 R21, R27, R80, 0x1, P6 ;  /* 0x000000501b157211 */ /* 0x000fc400030f0eff */
[----:B------:R-:W-:Y:S01]  /*10b0*/  LOP3.LUT R3, R73, 0x40, RZ, 0xfc, !PT ;  /* 0x0000004049037812 */ /* 0x000fe200078efcff */
[----:B-1----:R-:W1:Y:S01]  /*10c0*/  MUFU.RCP R27, R25 ;  /* 0x00000019001b7308 */ /* 0x002e620000001000 */
[----:B------:R-:W-:Y:S01]  /*10d0*/  PLOP3.LUT P3, PT, PT, PT, UP1, 0x80, 0x8 ;  /* 0x000000000008781c */ /* 0x000fe20003f6f018 */
[----:B------:R-:W2:Y:S01]  /*10e0*/  @P1 LDG.E.U8 R213, desc[UR18][R14.64] ;  /* 0x000000120ed51981 */ /* 0x000ea2000c1e1100 */
[----:B------:R-:W-:Y:S02]  /*10f0*/  PRMT R211, RZ, 0x7610, R211 ;  /* 0x00007610ffd37816 */ /* 0x000fe400000000d3 */
[----:B------:R-:W-:Y:S02]  /*1100*/  ISETP.LT.AND P3, PT, R3, UR20, P3 ;  /* 0x0000001403007c0c */ /* 0x000fe40009f61270 */
[----:B------:R-:W-:Y:S02]  /*1110*/  LOP3.LUT R3, R73, 0x58, RZ, 0xfc, !PT ;  /* 0x0000005849037812 */ /* 0x000fe400078efcff */
[----:B------:R-:W-:Y:S01]  /*1120*/  PLOP3.LUT P1, PT, PT, PT, UP1, 0x80, 0x8 ;  /* 0x000000000008781c */ /* 0x000fe20003f2f018 */
[----:B------:R-:W-:Y:S01]  /*1130*/  IMAD R29, R70, 0x4, R55 ;  /* 0x00000004461d7824 */ /* 0x000fe200078e0237 */
[----:B------:R-:W-:Y:S01]  /*1140*/  PRMT R205, RZ, 0x7610, R205 ;  /* 0x00007610ffcd7816 */ /* 0x000fe200000000cd */
[----:B------:R-:W2:Y:S01]  /*1150*/  @P4 LDG.E.U8 R211, desc[UR18][R16.64] ;  /* 0x0000001210d34981 */ /* 0x000ea2000c1e1100 */
[----:B------:R-:W-:-:S02]  /*1160*/  ISETP.LT.AND P1, PT, R3, UR20, P1 ;  /* 0x0000001403007c0c */ /* 0x000fc40008f21270 */
[----:B------:R-:W-:Y:S02]  /*1170*/  LOP3.LUT R3, R73, 0x60, RZ, 0xfc, !PT ;  /* 0x0000006049037812 */ /* 0x000fe400078efcff */
[----:B------:R-:W-:Y:S01]  /*1180*/  PLOP3.LUT P4, PT, PT, PT, UP1, 0x80, 0x8 ;  /* 0x000000000008781c */ /* 0x000fe20003f8f018 */
[C---:B------:R-:W-:Y:S01]  /*1190*/  IMAD R31, R70.reuse, 0x8, R29 ;  /* 0x00000008461f7824 */ /* 0x040fe200078e021d */
[----:B------:R-:W2:Y:S01]  /*11a0*/  @P2 LDG.E.U8 R205, desc[UR18][R18.64] ;  /* 0x0000001212cd2981 */ /* 0x000ea2000c1e1100 */
[----:B------:R-:W-:Y:S02]  /*11b0*/  PLOP3.LUT P2, PT, PT, PT, UP1, 0x80, 0x8 ;  /* 0x000000000008781c */ /* 0x000fe40003f4f018 */
[----:B------:R-:W-:Y:S01]  /*11c0*/  ISETP.LT.AND P4, PT, R3, UR20, P4 ;  /* 0x0000001403007c0c */ /* 0x000fe2000a781270 */
[C---:B------:R-:W-:Y:S01]  /*11d0*/  IMAD R59, R70.reuse, 0x4, R31 ;  /* 0x00000004463b7824 */ /* 0x040fe200078e021f */
[----:B------:R-:W-:Y:S02]  /*11e0*/  LOP3.LUT R3, R73, 0x68, RZ, 0xfc, !PT ;  /* 0x0000006849037812 */ /* 0x000fe400078efcff */
[----:B------:R-:W-:Y:S01]  /*11f0*/  IADD3 R24, P6, PT, R29, R68, RZ ;  /* 0x000000441d187210 */ /* 0x000fe20007fde0ff */
[----:B-1----:R-:W-:Y:S01]  /*1200*/  VIADD R32, R27, 0xffffffe ;  /* 0x0ffffffe1b207836 */ /* 0x002fe20000000000 */
[----:B------:R-:W-:Y:S01]  /*1210*/  ISETP.LT.AND P2, PT, R3, UR20, P2 ;  /* 0x0000001403007c0c */ /* 0x000fe20009741270 */
[C---:B------:R-:W-:Y:S01]  /*1220*/  IMAD R3, R70.reuse, 0x4, R59 ;  /* 0x0000000446037824 */ /* 0x040fe200078e023b */
[----:B------:R-:W-:Y:S01]  /*1230*/  LEA.HI.X.SX32 R25, R29, R80, 0x1, P6 ;  /* 0x000000501d197211 */ /* 0x000fe200030f0eff */
[----:B------:R-:W1:Y:S01]  /*1240*/  F2I.FTZ.U32.TRUNC.NTZ R33, R32 ;  /* 0x0000002000217305 */ /* 0x000e62000021f000 */
[----:B------:R-:W-:Y:S01]  /*1250*/  IADD3 R26, P6, PT, R31, R68, RZ ;  /* 0x000000441f1a7210 */ /* 0x000fe20007fde0ff */
[----:B------:R-:W-:Y:S01]  /*1260*/  IMAD R37, R70, 0x8, R3 ;  /* 0x0000000846257824 */ /* 0x000fe200078e0203 */
[----:B------:R-:W-:-:S02]  /*1270*/  PRMT R203, RZ, 0x7610, R203 ;  /* 0x00007610ffcb7816 */ /* 0x000fc400000000cb */
[----:B------:R-:W-:Y:S02]  /*1280*/  LEA.HI.X.SX32 R27, R31, R80, 0x1, P6 ;  /* 0x000000501f1b7211 */ /* 0x000fe400030f0eff */
[C---:B------:R-:W-:Y:S02]  /*1290*/  IADD3 R28, P6, PT, R3.reuse, R68, RZ ;  /* 0x00000044031c7210 */ /* 0x040fe40007fde0ff */
[----:B------:R-:W-:Y:S01]  /*12a0*/  PRMT R230, RZ, 0x7610, R230 ;  /* 0x00007610ffe67816 */ /* 0x000fe200000000e6 */
[----:B------:R-:W2:Y:S01]  /*12b0*/  @P3 LDG.E.U8 R203, desc[UR18][R20.64] ;  /* 0x0000001214cb3981 */ /* 0x000ea2000c1e1100 */
[----:B------:R-:W-:Y:S02]  /*12c0*/  LEA.HI.X.SX32 R29, R3, R80, 0x1, P6 ;  /* 0x00000050031d7211 */ /* 0x000fe400030f0eff */
[----:B------:R-:W-:Y:S02]  /*12d0*/  IADD3 R30, P6, PT, R37, R68, RZ ;  /* 0x00000044251e7210 */ /* 0x000fe40007fde0ff */
[----:B------:R-:W-:Y:S01]  /*12e0*/  LOP3.LUT R22, R73, 0x48, RZ, 0xfc, !PT ;  /* 0x0000004849167812 */ /* 0x000fe200078efcff */
[----:B------:R-:W2:Y:S01]  /*12f0*/  @P1 LDG.E.U8 R230, desc[UR18][R28.64] ;  /* 0x000000121ce61981 */ /* 0x000ea2000c1e1100 */
[----:B------:R-:W-:-:S02]  /*1300*/  PLOP3.LUT P3, PT, PT, PT, UP1, 0x80, 0x8 ;  /* 0x000000000008781c */ /* 0x000fc40003f6f018 */
[----:B------:R-:W-:Y:S01]  /*1310*/  LEA.HI.X.SX32 R31, R37, R80, 0x1, P6 ;  /* 0x00000050251f7211 */ /* 0x000fe200030f0eff */
[----:B-1----:R-:W-:Y:S01]  /*1320*/  IMAD.MOV R38, RZ, RZ, -R33 ;  /* 0x000000ffff267224 */ /* 0x002fe200078e0a21 */
[C---:B------:R-:W-:Y:S02]  /*1330*/  LOP3.LUT R3, R73.reuse, 0x4, RZ, 0xfc, !PT ;  /* 0x0000000449037812 */ /* 0x040fe400078efcff */
[----:B------:R-:W-:Y:S02]  /*1340*/  LOP3.LUT R32, R73, 0x14, RZ, 0xfc, !PT ;  /* 0x0000001449207812 */ /* 0x000fe400078efcff */
[----:B------:R-:W-:Y:S02]  /*1350*/  PLOP3.LUT P1, PT, PT, PT, UP1, 0x80, 0x8 ;  /* 0x000000000008781c */ /* 0x000fe40003f2f018 */
[----:B------:R-:W-:Y:S02]  /*1360*/  PLOP3.LUT P6, PT, PT, PT, UP1, 0x80, 0x8 ;  /* 0x000000000008781c */ /* 0x000fe40003fcf018 */
[----:B------:R-:W-:-:S02]  /*1370*/  ISETP.LT.AND P3, PT, R22, UR20, P3 ;  /* 0x0000001416007c0c */ /* 0x000fc40009f61270 */
[----:B------:R-:W-:Y:S01]  /*1380*/  ISETP.LT.AND P1, PT, R3, UR20, P1 ;  /* 0x0000001403007c0c */ /* 0x000fe20008f21270 */
[----:B------:R-:W-:Y:S01]  /*1390*/  IMAD R3, R38, R23, RZ ;  /* 0x0000001726037224 */ /* 0x000fe200078e02ff */
[----:B------:R-:W-:Y:S01]  /*13a0*/  ISETP.LT.AND P6, PT, R32, UR20, P6 ;  /* 0x0000001420007c0c */ /* 0x000fe2000b7c1270 */
[----:B------:R-:W-:Y:S02]  /*13b0*/  IMAD.MOV.U32 R32, RZ, RZ, RZ ;  /* 0x000000ffff207224 */ /* 0x000fe400078e00ff */
[----:B------:R-:W-:Y:S01]  /*13c0*/  IMAD R63, R70, 0x4, R37 ;  /* 0x00000004463f7824 */ /* 0x000fe200078e0225 */
[----:B------:R-:W-:Y:S01]  /*13d0*/  PRMT R131, RZ, 0x7610, R131 ;  /* 0x00007610ff837816 */ /* 0x000fe20000000083 */
[----:B------:R-:W-:Y:S01]  /*13e0*/  IMAD.HI.U32 R72, R33, R3, R32 ;  /* 0x0000000321487227 */ /* 0x000fe200078e0020 */
[----:B------:R-:W-:-:S03]  /*13f0*/  PRMT R200, RZ, 0x7610, R200 ;  /* 0x00007610ffc87816 */ /* 0x000fc600000000c8 */
[C---:B------:R-:W-:Y:S01]  /*1400*/  IMAD R33, R70.reuse, 0x4, R63 ;  /* 0x0000000446217824 */ /* 0x040fe200078e023f */
[----:B------:R-:W-:Y:S01]  /*1410*/  PRMT R232, RZ, 0x7610, R232 ;  /* 0x00007610ffe87816 */ /* 0x000fe200000000e8 */
[----:B------:R-:W2:Y:S01]  /*1420*/  @P3 LDG.E.U8 R131, desc[UR18][R24.64] ;  /* 0x0000001218833981 */ /* 0x000ea2000c1e1100 */
[----:B------:R-:W-:Y:S01]  /*1430*/  LOP3.LUT R34, R73, 0x70, RZ, 0xfc, !PT ;  /* 0x0000007049227812 */ /* 0x000fe200078efcff */
[----:B------:R-:W-:Y:S01]  /*1440*/  IMAD R37, R70, 0x8, R33 ;  /* 0x0000000846257824 */ /* 0x000fe200078e0221 */
[----:B------:R-:W-:Y:S01]  /*1450*/  PLOP3.LUT P3, PT, PT, PT, UP1, 0x80, 0x8 ;  /* 0x000000000008781c */ /* 0x000fe20003f6f018 */
[----:B------:R-:W2:Y:S01]  /*1460*/  @P4 LDG.E.U8 R200, desc[UR18][R30.64] ;  /* 0x000000121ec84981 */ /* 0x000ea2000c1e1100 */
[----:B------:R-:W-:Y:S02]  /*1470*/  IADD3 R32, P4, PT, R33, R68, RZ ;  /* 0x0000004421207210 */ /* 0x000fe40007f9e0ff */
[----:B------:R-:W-:Y:S01]  /*1480*/  SHF.R.U32.HI R74, RZ, 0x7, R0 ;  /* 0x00000007ff4a7819 */ /* 0x000fe20000011600 */
[----:B------:R-:W2:Y:S01]  /*1490*/  @P0 LDG.E.U8 R232, desc[UR18][R26.64] ;  /* 0x000000121ae80981 */ /* 0x000ea2000c1e1100 */
[----:B------:R-:W-:Y:S01]  /*14a0*/  LOP3.LUT R35, R73, 0x78, RZ, 0xfc, !PT ;  /* 0x0000007849237812 */ /* 0x000fe200078efcff */
[----:B------:R-:W-:Y:S01]  /*14b0*/  IMAD.SHL.U32 R3, R36, 0x80, RZ ;  /* 0x0000008024037824 */ /* 0x000fe200078e00ff */
[----:B------:R-:W-:-:S02]  /*14c0*/  PLOP3.LUT P0, PT, PT, PT, UP1, 0x80, 0x8 ;  /* 0x000000000008781c */ /* 0x000fc40003f0f018 */
[----:B------:R-:W-:Y:S02]  /*14d0*/  ISETP.LT.AND P3, PT, R34, UR20, P3 ;  /* 0x0000001422007c0c */ /* 0x000fe40009f61270 */
[----:B------:R-:W-:Y:S01]  /*14e0*/  LEA.HI.X.SX32 R33, R33, R80, 0x1, P4 ;  /* 0x0000005021217211 */ /* 0x000fe200020f0eff */
[----:B------:R-:W-:Y:S01]  /*14f0*/  IMAD R67, R70, 0x4, R37 ;  /* 0x0000000446437824 */ /* 0x000fe200078e0225 */
[----:B------:R-:W-:Y:S02]  /*1500*/  IADD3 R34, P4, PT, R37, R68, RZ ;  /* 0x0000004425227210 */ /* 0x000fe40007f9e0ff */
[----:B------:R-:W-:Y:S02]  /*1510*/  SGXT.U32 R74, R74, 0x1 ;  /* 0x000000014a4a781a */ /* 0x000fe40000000000 */
[----:B------:R-:W-:Y:S02]  /*1520*/  ISETP.LT.AND P0, PT, R35, UR20, P0 ;  /* 0x0000001423007c0c */ /* 0x000fe40008701270 */
[----:B------:R-:W-:Y:S01]  /*1530*/  LEA.HI.X.SX32 R35, R37, R80, 0x1, P4 ;  /* 0x0000005025237211 */ /* 0x000fe200020f0eff */
[----:B------:R-:W-:Y:S01]  /*1540*/  IMAD R37, R70, 0x4, R67 ;  /* 0x0000000446257824 */ /* 0x000fe200078e0243 */
[----:B------:R-:W-:-:S02]  /*1550*/  LOP3.LUT R74, R3, R74, RZ, 0xfc, !PT ;  /* 0x0000004a034a7212 */ /* 0x000fc400078efcff */
[----:B------:R-:W-:Y:S02]  /*1560*/  PRMT R204, RZ, 0x7610, R204 ;  /* 0x00007610ffcc7816 */ /* 0x000fe400000000cc */
[----:B------:R-:W-:Y:S02]  /*1570*/  IABS R76, R74 ;  /* 0x0000004a004c7213 */ /* 0x000fe40000000000 */
[----:B------:R-:W-:Y:S02]  /*1580*/  PRMT R202, RZ, 0x7610, R202 ;  /* 0x00007610ffca7816 */ /* 0x000fe400000000ca */
[----:B------:R-:W-:Y:S01]  /*1590*/  IADD3 R36, P4, PT, R37, R68, RZ ;  /* 0x0000004425247210 */ /* 0x000fe20007f9e0ff */
[----:B------:R-:W2:Y:S01]  /*15a0*/  @P3 LDG.E.U8 R204, desc[UR18][R34.64] ;  /* 0x0000001222cc3981 */ /* 0x000ea2000c1e1100 */
[----:B------:R-:W-:Y:S01]  /*15b0*/  LOP3.LUT R38, R73, 0x24, RZ, 0xfc, !PT ;  /* 0x0000002449267812 */ /* 0x000fe200078efcff */
[----:B------:R-:W-:Y:S01]  /*15c0*/  IMAD.HI.U32 R40, R72, R76, RZ ;  /* 0x0000004c48287227 */ /* 0x000fe200078e00ff */
[----:B------:R-:W-:Y:S01]  /*15d0*/  PLOP3.LUT P3, PT, PT, PT, UP1, 0x80, 0x8 ;  /* 0x000000000008781c */ /* 0x000fe20003f6f018 */
[----:B------:R-:W2:Y:S01]  /*15e0*/  @P2 LDG.E.U8 R202, desc[UR18][R32.64] ;  /* 0x0000001220ca2981 */ /* 0x000ea2000c1e1100 */
[----:B------:R-:W-:-:S02]  /*15f0*/  PRMT R206, RZ, 0x7610, R206 ;  /* 0x00007610ffce7816 */ /* 0x000fc400000000ce */
[----:B------:R-:W-:Y:S01]  /*1600*/  LEA.HI.X.SX32 R37, R37, R80, 0x1, P4 ;  /* 0x0000005025257211 */ /* 0x000fe200020f0eff */
[----:B------:R-:W-:Y:S01]  /*1610*/  IMAD.MOV R40, RZ, RZ, -R40 ;  /* 0x000000ffff287224 */ /* 0x000fe200078e0a28 */
[----:B------:R-:W-:Y:S02]  /*1620*/  LOP3.LUT R39, R73, 0x34, RZ, 0xfc, !PT ;  /* 0x0000003449277812 */ /* 0x000fe400078efcff */
[----:B------:R-:W-:Y:S01]  /*1630*/  PLOP3.LUT P2, PT, PT, PT, UP1, 0x80, 0x8 ;  /* 0x000000000008781c */ /* 0x000fe20003f4f018 */
[----:B------:R-:W2:Y:S01]  /*1640*/  @P0 LDG.E.U8 R206, desc[UR18][R36.64] ;  /* 0x0000001224ce0981 */ /* 0x000ea2000c1e1100 */
[----:B------:R-:W-:Y:S02]  /*1650*/  ISETP.LT.AND P3, PT, R38, UR20, P3 ;  /* 0x0000001426007c0c */ /* 0x000fe40009f61270 */
[----:B------:R-:W-:Y:S02]  /*1660*/  IADD3 R38, P4, PT, R43, R68, RZ ;  /* 0x000000442b267210 */ /* 0x000fe40007f9e0ff */
[----:B------:R-:W-:-:S02]  /*1670*/  LEA.HI R41, R0, 0xc, RZ, 0x1a ;  /* 0x0000000c00297811 */ /* 0x000fc400078fd0ff */
[----:B------:R-:W-:Y:S01]  /*1680*/  PLOP3.LUT P0, PT, PT, PT, UP1, 0x80, 0x8 ;  /* 0x000000000008781c */ /* 0x000fe20003f0f018 */
[----:B------:R-:W-:Y:S01]  /*1690*/  IMAD R76, R23, R40, R76 ;  /* 0x00000028174c7224 */ /* 0x000fe200078e024c */
[----:B------:R-:W-:Y:S01]  /*16a0*/  ISETP.LT.AND P2, PT, R39, UR20, P2 ;  /* 0x0000001427007c0c */ /* 0x000fe20009741270 */
[----:B------:R-:W-:Y:S01]  /*16b0*/  IMAD R45, R41, R70, RZ ;  /* 0x00000046292d7224 */ /* 0x000fe200078e02ff */
[----:B------:R-:W-:Y:S02]  /*16c0*/  LEA.HI.X.SX32 R39, R43, R80, 0x1, P4 ;  /* 0x000000502b277211 */ /* 0x000fe400020f0eff */
[----:B------:R-:W-:Y:S02]  /*16d0*/  PRMT R208, RZ, 0x7610, R208 ;  /* 0x00007610ffd07816 */ /* 0x000fe400000000d0 */
[----:B------:R-:W-:Y:S02]  /*16e0*/  IADD3 R40, P4, PT, R47, R68, RZ ;  /* 0x000000442f287210 */ /* 0x000fe40007f9e0ff */
[----:B------:R-:W-:-:S02]  /*16f0*/  ISETP.LT.AND P0, PT, R41, UR20, P0 ;  /* 0x0000001429007c0c */ /* 0x000fc40008701270 */
[----:B------:R-:W-:Y:S01]  /*1700*/  LEA.HI.X.SX32 R41, R47, R80, 0x1, P4 ;  /* 0x000000502f297211 */ /* 0x000fe200020f0eff */
[----:B------:R-:W2:Y:S01]  /*1710*/  @P1 LDG.E.U8 R208, desc[UR18][R38.64] ;  /* 0x0000001226d01981 */ /* 0x000ea2000c1e1100 */
[-C--:B------:R-:W-:Y:S02]  /*1720*/  IADD3 R44, P4, PT, R45, R68.reuse, RZ ;  /* 0x000000442d2c7210 */ /* 0x080fe40007f9e0ff */
[----:B------:R-:W-:Y:S02]  /*1730*/  IADD3 R42, P1, PT, R49, R68, RZ ;  /* 0x00000044312a7210 */ /* 0x000fe40007f3e0ff */
[----:B------:R-:W-:Y:S02]  /*1740*/  PRMT R214, RZ, 0x7610, R214 ;  /* 0x00007610ffd67816 */ /* 0x000fe400000000d6 */
[----:B------:R-:W-:Y:S02]  /*1750*/  PRMT R212, RZ, 0x7610, R212 ;  /* 0x00007610ffd47816 */ /* 0x000fe400000000d4 */
[----:B------:R-:W-:-:S02]  /*1760*/  LEA.HI.X.SX32 R45, R45, R80, 0x1, P4 ;  /* 0x000000502d2d7211 */ /* 0x000fc400020f0eff */
[----:B------:R-:W-:Y:S02]  /*1770*/  LEA.HI.X.SX32 R43, R49, R80, 0x1, P1 ;  /* 0x00000050312b7211 */ /* 0x000fe400008f0eff */
[----:B------:R-:W-:Y:S01]  /*1780*/  LEA.HI R47, R0, 0x1c, RZ, 0x1a ;  /* 0x0000001c002f7811 */ /* 0x000fe200078fd0ff */
[----:B------:R-:W2:Y:S01]  /*1790*/  @P0 LDG.E.U8 R214, desc[UR18][R44.64] ;  /* 0x000000122cd60981 */ /* 0x000ea2000c1e1100 */
[C---:B------:R-:W-:Y:S02]  /*17a0*/  LOP3.LUT R46, R74.reuse, 0x2, RZ, 0xfc, !PT ;  /* 0x000000024a2e7812 */ /* 0x040fe400078efcff */
[C---:B------:R-:W-:Y:S01]  /*17b0*/  LOP3.LUT R48, R74.reuse, 0x4, RZ, 0xfc, !PT ;  /* 0x000000044a307812 */ /* 0x040fe200078efcff */
[----:B------:R-:W2:Y:S01]  /*17c0*/  @P3 LDG.E.U8 R212, desc[UR18][R42.64] ;  /* 0x000000122ad43981 */ /* 0x000ea2000c1e1100 */
[----:B------:R-:W-:Y:S02]  /*17d0*/  LOP3.LUT R85, R74, 0x6, RZ, 0xfc, !PT ;  /* 0x000000064a557812 */ /* 0x000fe400078efcff */
[----:B------:R-:W-:Y:S01]  /*17e0*/  PRMT R210, RZ, 0x7610, R210 ;  /* 0x00007610ffd27816 */ /* 0x000fe200000000d2 */
[----:B------:R-:W-:Y:S01]  /*17f0*/  IMAD R51, R47, R70, RZ ;  /* 0x000000462f337224 */ /* 0x000fe200078e02ff */
[----:B------:R-:W-:-:S02]  /*1800*/  PLOP3.LUT P0, PT, PT, PT, UP1, 0x80, 0x8 ;  /* 0x000000000008781c */ /* 0x000fc40003f0f018 */
[----:B------:R-:W-:Y:S02]  /*1810*/  IABS R78, R46 ;  /* 0x0000002e004e7213 */ /* 0x000fe40000000000 */
[----:B------:R-:W-:Y:S01]  /*1820*/  LEA.HI R49, R0, 0x2c, RZ, 0x1a ;  /* 0x0000002c00317811 */ /* 0x000fe200078fd0ff */
[----:B------:R-:W2:Y:S01]  /*1830*/  @P6 LDG.E.U8 R210, desc[UR18][R40.64] ;  /* 0x0000001228d26981 */ /* 0x000ea2000c1e1100 */
[----:B------:R-:W-:Y:S02]  /*1840*/  PLOP3.LUT P3, PT, PT, PT, UP1, 0x80, 0x8 ;  /* 0x000000000008781c */ /* 0x000fe40003f6f018 */
[----:B------:R-:W-:Y:S02]  /*1850*/  IABS R135, R48 ;  /* 0x0000003000877213 */ /* 0x000fe40000000000 */
[----:B------:R-:W-:Y:S02]  /*1860*/  IABS R120, R85 ;  /* 0x0000005500787213 */ /* 0x000fe40000000000 */
[----:B------:R-:W-:Y:S01]  /*1870*/  ISETP.LT.AND P0, PT, R47, UR20, P0 ;  /* 0x000000142f007c0c */ /* 0x000fe20008701270 */
[----:B------:R-:W-:Y:S01]  /*1880*/  IMAD.HI.U32 R47, R72, R78, RZ ;  /* 0x0000004e482f7227 */ /* 0x000fe200078e00ff */
[----:B------:R-:W-:-:S02]  /*1890*/  ISETP.GE.AND P1, PT, R46, RZ, PT ;  /* 0x000000ff2e00720c */ /* 0x000fc40003f26270 */
[----:B------:R-:W-:Y:S01]  /*18a0*/  ISETP.GE.AND P4, PT, R48, RZ, PT ;  /* 0x000000ff3000720c */ /* 0x000fe20003f86270 */
[C---:B------:R-:W-:Y:S01]  /*18b0*/  IMAD.HI.U32 R48, R72.reuse, R135, RZ ;  /* 0x0000008748307227 */ /* 0x040fe200078e00ff */
[----:B------:R-:W-:Y:S02]  /*18c0*/  ISETP.LT.AND P3, PT, R49, UR20, P3 ;  /* 0x0000001431007c0c */ /* 0x000fe40009f61270 */
[----:B------:R-:W-:Y:S01]  /*18d0*/  IADD3 R46, P6, PT, R51, R68, RZ ;  /* 0x00000044332e7210 */ /* 0x000fe20007fde0ff */
[----:B------:R-:W-:Y:S02]  /*18e0*/  IMAD R49, R49, R70, RZ ;  /* 0x0000004631317224 */ /* 0x000fe400078e02ff */
[----:B------:R-:W-:-:S04]  /*18f0*/  IMAD.HI.U32 R50, R72, R120, RZ ;  /* 0x0000007848327227 */ /* 0x000fc800078e00ff */
[----:B------:R-:W-:Y:S01]  /*1900*/  IMAD.MOV R52, RZ, RZ, -R47 ;  /* 0x000000ffff347224 */ /* 0x000fe200078e0a2f */
[----:B------:R-:W-:Y:S01]  /*1910*/  LEA.HI.X.SX32 R47, R51, R80, 0x1, P6 ;  /* 0x00000050332f7211 */ /* 0x000fe200030f0eff */
[----:B------:R-:W-:Y:S01]  /*1920*/  IMAD.MOV R54, RZ, RZ, -R48 ;  /* 0x000000ffff367224 */ /* 0x000fe200078e0a30 */
[C---:B------:R-:W-:Y:S01]  /*1930*/  IADD3 R48, P6, PT, R49.reuse, R68, RZ ;  /* 0x0000004431307210 */ /* 0x040fe20007fde0ff */
[----:B------:R-:W-:Y:S01]  /*1940*/  IMAD.MOV R50, RZ, RZ, -R50 ;  /* 0x000000ffff327224 */ /* 0x000fe200078e0a32 */
[----:B------:R-:W-:Y:S02]  /*1950*/  LEA.HI R81, R0, 0x3c, RZ, 0x1a ;  /* 0x0000003c00517811 */ /* 0x000fe400078fd0ff */
[----:B------:R-:W-:Y:S01]  /*1960*/  LEA.HI.X.SX32 R49, R49, R80, 0x1, P6 ;  /* 0x0000005031317211 */ /* 0x000fe200030f0eff */
[----:B------:R-:W-:Y:S01]  /*1970*/  IMAD R120, R23, R50, R120 ;  /* 0x0000003217787224 */ /* 0x000fe200078e0278 */
[----:B------:R-:W-:Y:S02]  /*1980*/  IADD3 R50, P6, PT, R53, R68, RZ ;  /* 0x0000004435327210 */ /* 0x000fe40007fde0ff */
[----:B------:R-:W-:-:S02]  /*1990*/  PRMT R216, RZ, 0x7610, R216 ;  /* 0x00007610ffd87816 */ /* 0x000fc400000000d8 */
[----:B------:R-:W-:Y:S01]  /*19a0*/  LEA.HI.X.SX32 R51, R53, R80, 0x1, P6 ;  /* 0x0000005035337211 */ /* 0x000fe200030f0eff */
[----:B------:R-:W-:Y:S02]  /*19b0*/  IMAD R53, R81, R70, RZ ;  /* 0x0000004651357224 */ /* 0x000fe400078e02ff */
[----:B------:R-:W-:Y:S01]  /*19c0*/  IMAD R78, R23, R52, R78 ;  /* 0x00000034174e7224 */ /* 0x000fe200078e024e */
[----:B------:R-:W2:Y:S02]  /*19d0*/  @P0 LDG.E.U8 R216, desc[UR18][R46.64] ;  /* 0x000000122ed80981 */ /* 0x000ea4000c1e1100 */
[C---:B------:R-:W-:Y:S02]  /*19e0*/  IADD3 R52, P0, PT, R53.reuse, R68, RZ ;  /* 0x0000004435347210 */ /* 0x040fe40007f1e0ff */
[----:B------:R-:W-:Y:S02]  /*19f0*/  PRMT R220, RZ, 0x7610, R220 ;  /* 0x00007610ffdc7816 */ /* 0x000fe400000000dc */
[----:B------:R-:W-:-:S02]  /*1a00*/  LEA.HI.X.SX32 R53, R53, R80, 0x1, P0 ;  /* 0x0000005035357211 */ /* 0x000fc400000f0eff */
[----:B------:R-:W-:Y:S02]  /*1a10*/  IADD3 R58, P0, PT, R59, R68, RZ ;  /* 0x000000443b3a7210 */ /* 0x000fe40007f1e0ff */
[----:B------:R-:W-:Y:S01]  /*1a20*/  PRMT R218, RZ, 0x7610, R218 ;  /* 0x00007610ffda7816 */ /* 0x000fe200000000da */
[----:B------:R-:W-:Y:S01]  /*1a30*/  IMAD R135, R23, R54, R135 ;  /* 0x0000003617877224 */ /* 0x000fe200078e0287 */
[C---:B------:R-:W-:Y:S01]  /*1a40*/  LEA.HI R83, R0.reuse, 0x4c, RZ, 0x1a ;  /* 0x0000004c00537811 */ /* 0x040fe200078fd0ff */
[----:B------:R-:W2:Y:S01]  /*1a50*/  @P2 LDG.E.U8 R220, desc[UR18][R50.64] ;  /* 0x0000001232dc2981 */ /* 0x000ea2000c1e1100 */
[----:B------:R-:W-:Y:S02]  /*1a60*/  IADD3 R54, P2, PT, R55, R68, RZ ;  /* 0x0000004437367210 */ /* 0x000fe40007f5e0ff */
[----:B------:R-:W-:Y:S01]  /*1a70*/  LEA.HI.X.SX32 R59, R59, R80, 0x1, P0 ;  /* 0x000000503b3b7211 */ /* 0x000fe200000f0eff */
[----:B------:R-:W2:Y:S01]  /*1a80*/  @P3 LDG.E.U8 R218, desc[UR18][R48.64] ;  /* 0x0000001230da3981 */ /* 0x000ea2000c1e1100 */
[----:B------:R-:W-:Y:S01]  /*1a90*/  IADD3 R62, P0, PT, R63, R68, RZ ;  /* 0x000000443f3e7210 */ /* 0x000fe20007f1e0ff */
[----:B------:R-:W-:Y:S01]  /*1aa0*/  IMAD R57, R83, R70, RZ ;  /* 0x0000004653397224 */ /* 0x000fe200078e02ff */
[----:B------:R-:W-:-:S02]  /*1ab0*/  LEA.HI R79, R0, 0x5c, RZ, 0x1a ;  /* 0x0000005c004f7811 */ /* 0x000fc400078fd0ff */
[----:B------:R-:W-:Y:S02]  /*1ac0*/  ISETP.GT.U32.AND P3, PT, R23, R76, PT ;  /* 0x0000004c1700720c */ /* 0x000fe40003f64070 */
[----:B------:R-:W-:Y:S02]  /*1ad0*/  LEA.HI.X.SX32 R55, R55, R80, 0x1, P2 ;  /* 0x0000005037377211 */ /* 0x000fe400010f0eff */
[----:B------:R-:W-:Y:S02]  /*1ae0*/  ISETP.GT.U32.AND P2, PT, R23, R78, PT ;  /* 0x0000004e1700720c */ /* 0x000fe40003f44070 */
[----:B------:R-:W-:Y:S02]  /*1af0*/  LEA.HI.X.SX32 R63, R63, R80, 0x1, P0 ;  /* 0x000000503f3f7211 */ /* 0x000fe400000f0eff */
[----:B------:R-:W-:Y:S01]  /*1b00*/  ISETP.GT.U32.AND P0, PT, R23, R135, PT ;  /* 0x000000871700720c */ /* 0x000fe20003f04070 */
[----:B------:R-:W-:Y:S01]  /*1b10*/  IMAD R61, R79, R70, RZ ;  /* 0x000000464f3d7224 */ /* 0x000fe200078e02ff */
[----:B------:R-:W-:-:S02]  /*1b20*/  LEA.HI R75, R0, 0x6c, RZ, 0x1a ;  /* 0x0000006c004b7811 */ /* 0x000fc400078fd0ff */
[----:B------:R-:W-:Y:S02]  /*1b30*/  IADD3 R56, P6, PT, R57, R68, RZ ;  /* 0x0000004439387210 */ /* 0x000fe40007fde0ff */
[----:B------:R-:W-:Y:S01]  /*1b40*/  LEA.HI R77, R0, 0x7c, RZ, 0x1a ;  /* 0x0000007c004d7811 */ /* 0x000fe200078fd0ff */
[----:B------:R-:W-:Y:S01]  /*1b50*/  IMAD R65, R75, R70, RZ ;  /* 0x000000464b417224 */ /* 0x000fe200078e02ff */
[----:B------:R-:W-:Y:S02]  /*1b60*/  LEA.HI.X.SX32 R57, R57, R80, 0x1, P6 ;  /* 0x0000005039397211 */ /* 0x000fe400030f0eff */
[----:B------:R-:W-:Y:S01]  /*1b70*/  IADD3 R60, P6, PT, R61, R68, RZ ;  /* 0x000000443d3c7210 */ /* 0x000fe20007fde0ff */
[----:B------:R-:W-:Y:S01]  /*1b80*/  IMAD R69, R77, R70, RZ ;  /* 0x000000464d457224 */ /* 0x000fe200078e02ff */
[----:B------:R-:W-:Y:S01]  /*1b90*/  LOP3.LUT R86, R74, 0x8, RZ, 0xfc, !PT ;  /* 0x000000084a567812 */ /* 0x000fe200078efcff */
[--C-:B------:R-:W-:Y:S01]  /*1ba0*/  @!P3 IMAD.IADD R76, R76, 0x1, -R23.reuse ;  /* 0x000000014c4cb824 */ /* 0x100fe200078e0a17 */
[----:B------:R-:W-:Y:S01]  /*1bb0*/  LEA.HI.X.SX32 R61, R61, R80, 0x1, P6 ;  /* 0x000000503d3d7211 */ /* 0x000fe200030f0eff */
[--C-:B------:R-:W-:Y:S01]  /*1bc0*/  @!P2 IMAD.IADD R78, R78, 0x1, -R23.reuse ;  /* 0x000000014e4ea824 */ /* 0x100fe200078e0a17 */
[-C--:B------:R-:W-:Y:S01]  /*1bd0*/  IADD3 R64, P6, PT, R65, R68.reuse, RZ ;  /* 0x0000004441407210 */ /* 0x080fe20007fde0ff */
[----:B------:R-:W-:Y:S01]  /*1be0*/  @!P0 IMAD.IADD R135, R135, 0x1, -R23 ;  /* 0x0000000187878824 */ /* 0x000fe200078e0a17 */
[----:B------:R-:W-:-:S02]  /*1bf0*/  IADD3 R66, P3, PT, R67, R68, RZ ;  /* 0x0000004443427210 */ /* 0x000fc40007f7e0ff */
[----:B------:R-:W-:Y:S02]  /*1c00*/  LOP3.LUT R88, R74, 0xa, RZ, 0xfc, !PT ;  /* 0x0000000a4a587812 */ /* 0x000fe400078efcff */
[C---:B------:R-:W-:Y:S02]  /*1c10*/  IADD3 R68, P2, PT, R69.reuse, R68, RZ ;  /* 0x0000004445447210 */ /* 0x040fe40007f5e0ff */
[----:B------:R-:W-:Y:S02]  /*1c20*/  IABS R82, R86 ;  /* 0x0000005600527213 */ /* 0x000fe40000000000 */
[----:B------:R-:W-:Y:S02]  /*1c30*/  IABS R121, R88 ;  /* 0x0000005800797213 */ /* 0x000fe40000000000 */
[----:B------:R-:W-:Y:S01]  /*1c40*/  LEA.HI.X.SX32 R69, R69, R80, 0x1, P2 ;  /* 0x0000005045457211 */ /* 0x000fe200010f0eff */
[----:B------:R-:W-:Y:S01]  /*1c50*/  IMAD.HI.U32 R70, R72, R82, RZ ;  /* 0x0000005248467227 */ /* 0x000fe200078e00ff */
[----:B------:R-:W-:-:S02]  /*1c60*/  ISETP.GT.U32.AND P2, PT, R23, R135, PT ;  /* 0x000000871700720c */ /* 0x000fc40003f44070 */
[----:B------:R-:W-:Y:S02]  /*1c70*/  ISETP.GT.U32.AND P0, PT, R23, R120, PT ;  /* 0x000000781700720c */ /* 0x000fe40003f04070 */
[-C--:B------:R-:W-:Y:S02]  /*1c80*/  LEA.HI.X.SX32 R65, R65, R80.reuse, 0x1, P6 ;  /* 0x0000005041417211 */ /* 0x080fe400030f0eff */
[----:B------:R-:W-:Y:S01]  /*1c90*/  LEA.HI.X.SX32 R67, R67, R80, 0x1, P3 ;  /* 0x0000005043437211 */ /* 0x000fe200018f0eff */
[----:B------:R-:W-:-:S04]  /*1ca0*/  IMAD.HI.U32 R80, R72, R121, RZ ;  /* 0x0000007948507227 */ /* 0x000fc800078e00ff */
[----:B------:R-:W-:Y:S02]  /*1cb0*/  IMAD.MOV R70, RZ, RZ, -R70 ;  /* 0x000000ffff467224 */ /* 0x000fe400078e0a46 */
[----:B------:R-:W-:Y:S01]  /*1cc0*/  IMAD.MOV R84, RZ, RZ, -R80 ;  /* 0x000000ffff547224 */ /* 0x000fe200078e0a50 */
[----:B------:R-:W-:Y:S01]  /*1cd0*/  LOP3.LUT R89, R74, 0xc, RZ, 0xfc, !PT ;  /* 0x0000000c4a597812 */ /* 0x000fe200078efcff */
[----:B------:R-:W-:Y:S02]  /*1ce0*/  IMAD R80, R23, R70, R82 ;  /* 0x0000004617507224 */ /* 0x000fe400078e0252 */
[--C-:B------:R-:W-:Y:S01]  /*1cf0*/  @!P2 IMAD.IADD R135, R135, 0x1, -R23.reuse ;  /* 0x000000018787a824 */ /* 0x100fe200078e0a17 */
[----:B------:R-:W-:Y:S01]  /*1d00*/  IABS R122, R89 ;  /* 0x00000059007a7213 */ /* 0x000fe20000000000 */
[----:B------:R-:W-:Y:S01]  /*1d10*/  @!P0 IMAD.IADD R120, R120, 0x1, -R23 ;  /* 0x0000000178788824 */ /* 0x000fe200078e0a17 */
[C---:B------:R-:W-:Y:S02]  /*1d20*/  ISETP.GT.U32.AND P2, PT, R23.reuse, R80, PT ;  /* 0x000000501700720c */ /* 0x040fe40003f44070 */
[C---:B------:R-:W-:Y:S01]  /*1d30*/  ISETP.GT.U32.AND P6, PT, R23.reuse, R76, PT ;  /* 0x0000004c1700720c */ /* 0x040fe20003fc4070 */
[----:B------:R-:W-:Y:S01]  /*1d40*/  IMAD.HI.U32 R82, R72, R122, RZ ;  /* 0x0000007a48527227 */ /* 0x000fe200078e00ff */
[----:B------:R-:W-:-:S02]  /*1d50*/  ISETP.GT.U32.AND P3, PT, R23, R78, PT ;  /* 0x0000004e1700720c */ /* 0x000fc40003f64070 */
[----:B------:R-:W-:Y:S01]  /*1d60*/  ISETP.GT.U32.AND P0, PT, R23, R120, PT ;  /* 0x000000781700720c */ /* 0x000fe20003f04070 */
[----:B------:R-:W-:-:S04]  /*1d70*/  IMAD.MOV R82, RZ, RZ, -R82 ;  /* 0x000000ffff527224 */ /* 0x000fc800078e0a52 */
[C---:B------:R-:W-:Y:S02]  /*1d80*/  IMAD R122, R23.reuse, R82, R122 ;  /* 0x00000052177a7224 */ /* 0x040fe400078e027a */
[--C-:B------:R-:W-:Y:S01]  /*1d90*/  @!P2 IMAD.IADD R80, R80, 0x1, -R23.reuse ;  /* 0x000000015050a824 */ /* 0x100fe200078e0a17 */
[----:B------:R-:W-:Y:S01]  /*1da0*/  LOP3.LUT R82, R74, 0xe, RZ, 0xfc, !PT ;  /* 0x0000000e4a527812 */ /* 0x000fe200078efcff */
[--C-:B------:R-:W-:Y:S02]  /*1db0*/  @!P6 IMAD.IADD R76, R76, 0x1, -R23.reuse ;  /* 0x000000014c4ce824 */ /* 0x100fe400078e0a17 */
[--C-:B------:R-:W-:Y:S01]  /*1dc0*/  @!P3 IMAD.IADD R78, R78, 0x1, -R23.reuse ;  /* 0x000000014e4eb824 */ /* 0x100fe200078e0a17 */
[C---:B------:R-:W-:Y:S01]  /*1dd0*/  ISETP.GT.U32.AND P2, PT, R23.reuse, R80, PT ;  /* 0x000000501700720c */ /* 0x040fe20003f44070 */
[----:B------:R-:W-:Y:S01]  /*1de0*/  @!P0 IMAD.IADD R120, R120, 0x1, -R23 ;  /* 0x0000000178788824 */ /* 0x000fe200078e0a17 */
[----:B------:R-:W-:Y:S01]  /*1df0*/  ISETP.GT.U32.AND P0, PT, R23, R122, PT ;  /* 0x0000007a1700720c */ /* 0x000fe20003f04070 */
[----:B------:R-:W-:Y:S01]  /*1e00*/  IMAD.MOV.U32 R70, RZ, RZ, R76 ;  /* 0x000000ffff467224 */ /* 0x000fe200078e004c */
[----:B------:R-:W-:Y:S01]  /*1e10*/  ISETP.GE.AND P6, PT, R74, RZ, PT ;  /* 0x000000ff4a00720c */ /* 0x000fe20003fc6270 */
[----:B------:R-:W-:Y:S01]  /*1e20*/  IMAD.MOV.U32 R76, RZ, RZ, R78 ;  /* 0x000000ffff4c7224 */ /* 0x000fe200078e004e */
[----:B------:R-:W-:-:S02]  /*1e30*/  IABS R123, R82 ;  /* 0x00000052007b7213 */ /* 0x000fc40000000000 */
[----:B------:R-:W-:Y:S01]  /*1e40*/  ISETP.GE.AND P3, PT, R85, RZ, PT ;  /* 0x000000ff5500720c */ /* 0x000fe20003f66270 */
[----:B------:R-:W-:Y:S01]  /*1e50*/  @!P1 IMAD.MOV R76, RZ, RZ, -R76 ;  /* 0x000000ffff4c9224 */ /* 0x000fe200078e0a4c */
[----:B------:R-:W-:Y:S01]  /*1e60*/  ISETP.GE.AND P1, PT, R86, RZ, PT ;  /* 0x000000ff5600720c */ /* 0x000fe20003f26270 */
[----:B------:R-:W-:Y:S01]  /*1e70*/  IMAD.HI.U32 R78, R72, R123, RZ ;  /* 0x0000007b484e7227 */ /* 0x000fe200078e00ff */
[----:B------:R-:W-:-:S03]  /*1e80*/  LOP3.LUT R85, R74, 0x10, RZ, 0xfc, !PT ;  /* 0x000000104a557812 */ /* 0x000fc600078efcff */
[C---:B------:R-:W-:Y:S01]  /*1e90*/  IMAD R121, R23.reuse, R84, R121 ;  /* 0x0000005417797224 */ /* 0x040fe200078e0279 */
[----:B------:R-:W-:Y:S01]  /*1ea0*/  IABS R84, R85 ;  /* 0x0000005500547213 */ /* 0x000fe20000000000 */
[----:B------:R-:W-:Y:S01]  /*1eb0*/  IMAD.MOV R78, RZ, RZ, -R78 ;  /* 0x000000ffff4e7224 */ /* 0x000fe200078e0a4e */
[----:B------:R-:W-:Y:S01]  /*1ec0*/  LOP3.LUT R86, R74, 0x12, RZ, 0xfc, !PT ;  /* 0x000000124a567812 */ /* 0x000fe200078efcff */
[--C-:B------:R-:W-:Y:S02]  /*1ed0*/  @!P2 IMAD.IADD R80, R80, 0x1, -R23.reuse ;  /* 0x000000015050a824 */ /* 0x100fe400078e0a17 */
[----:B------:R-:W-:Y:S01]  /*1ee0*/  @!P0 IMAD.IADD R122, R122, 0x1, -R23 ;  /* 0x000000017a7a8824 */ /* 0x000fe200078e0a17 */
[----:B------:R-:W-:Y:S01]  /*1ef0*/  ISETP.GE.AND P2, PT, R82, RZ, PT ;  /* 0x000000ff5200720c */ /* 0x000fe20003f46270 */
[----:B------:R-:W-:Y:S01]  /*1f00*/  @!P6 IMAD.MOV R70, RZ, RZ, -R70 ;  /* 0x000000ffff46e224 */ /* 0x000fe200078e0a46 */
[C---:B------:R-:W-:Y:S01]  /*1f10*/  ISETP.GT.U32.AND P6, PT, R23.reuse, R121, PT ;  /* 0x000000791700720c */ /* 0x040fe20003fc4070 */
[C---:B------:R-:W-:Y:S01]  /*1f20*/  IMAD R123, R23.reuse, R78, R123 ;  /* 0x0000004e177b7224 */ /* 0x040fe200078e027b */
[----:B------:R-:W-:Y:S01]  /*1f30*/  IABS R124, R86 ;  /* 0x00000056007c7213 */ /* 0x000fe20000000000 */
[----:B------:R-:W-:Y:S01]  /*1f40*/  IMAD.MOV.U32 R78, RZ, RZ, R80 ;  /* 0x000000ffff4e7224 */ /* 0x000fe200078e0050 */
[----:B------:R-:W-:Y:S01]  /*1f50*/  ISETP.GT.U32.AND P0, PT, R23, R122, PT ;  /* 0x0000007a1700720c */ /* 0x000fe20003f04070 */
[----:B------:R-:W-:-:S04]  /*1f60*/  IMAD.HI.U32 R82, R72, R84, RZ ;  /* 0x0000005448527227 */ /* 0x000fc800078e00ff */
[----:B------:R-:W-:Y:S01]  /*1f70*/  @!P3 IMAD.MOV R120, RZ, RZ, -R120 ;  /* 0x000000ffff78b224 */ /* 0x000fe200078e0a78 */
[----:B------:R-:W-:Y:S01]  /*1f80*/  ISETP.GE.AND P3, PT, R89, RZ, PT ;  /* 0x000000ff5900720c */ /* 0x000fe20003f66270 */
[----:B------:R-:W-:Y:S01]  /*1f90*/  @!P1 IMAD.MOV R78, RZ, RZ, -R78 ;  /* 0x000000ffff4e9224 */ /* 0x000fe200078e0a4e */
[----:B------:R-:W-:Y:S01]  /*1fa0*/  ISETP.GT.U32.AND P1, PT, R23, R123, PT ;  /* 0x0000007b1700720c */ /* 0x000fe20003f24070 */
[----:B------:R-:W-:Y:S02]  /*1fb0*/  IMAD.MOV R80, RZ, RZ, -R82 ;  /* 0x000000ffff507224 */ /* 0x000fe400078e0a52 */
[----:B------:R-:W-:-:S04]  /*1fc0*/  IMAD.HI.U32 R82, R72, R124, RZ ;  /* 0x0000007c48527227 */ /* 0x000fc800078e00ff */
[----:B------:R-:W-:Y:S02]  /*1fd0*/  IMAD.MOV R82, RZ, RZ, -R82 ;  /* 0x000000ffff527224 */ /* 0x000fe400078e0a52 */
[--C-:B------:R-:W-:Y:S02]  /*1fe0*/  @!P6 IMAD.IADD R121, R121, 0x1, -R23.reuse ;  /* 0x000000017979e824 */ /* 0x100fe400078e0a17 */
[----:B------:R-:W-:Y:S02]  /*1ff0*/  @!P0 IMAD.IADD R122, R122, 0x1, -R23 ;  /* 0x000000017a7a8824 */ /* 0x000fe400078e0a17 */
[C---:B------:R-:W-:Y:S01]  /*2000*/  IMAD R124, R23.reuse, R82, R124 ;  /* 0x00000052177c7224 */ /* 0x040fe200078e027c */
[----:B------:R-:W-:Y:S01]  /*2010*/  ISETP.GT.U32.AND P6, PT, R23, R121, PT ;  /* 0x000000791700720c */ /* 0x000fe20003fc4070 */
[----:B------:R-:W-:Y:S01]  /*2020*/  @!P4 IMAD.MOV R135, RZ, RZ, -R135 ;  /* 0x000000ffff87c224 */ /* 0x000fe200078e0a87 */
[----:B------:R-:W-:Y:S01]  /*2030*/  ISETP.GE.AND P4, PT, R88, RZ, PT ;  /* 0x000000ff5800720c */ /* 0x000fe20003f86270 */
[----:B------:R-:W-:Y:S01]  /*2040*/  @!P1 IMAD.IADD R123, R123, 0x1, -R23 ;  /* 0x000000017b7b9824 */ /* 0x000fe200078e0a17 */
[----:B------:R-:W-:Y:S01]  /*2050*/  LOP3.LUT R88, R74, 0x16, RZ, 0xfc, !PT ;  /* 0x000000164a587812 */ /* 0x000fe200078efcff */
[----:B------:R-:W-:Y:S01]  /*2060*/  @!P3 IMAD.MOV R122, RZ, RZ, -R122 ;  /* 0x000000ffff7ab224 */ /* 0x000fe200078e0a7a */
[C---:B------:R-:W-:Y:S01]  /*2070*/  ISETP.GT.U32.AND P3, PT, R23.reuse, R124, PT ;  /* 0x0000007c1700720c */ /* 0x040fe20003f64070 */
[----:B------:R-:W-:Y:S01]  /*2080*/  IMAD R80, R23, R80, R84 ;  /* 0x0000005017507224 */ /* 0x000fe200078e0254 */
[----:B------:R-:W-:-:S02]  /*2090*/  IABS R126, R88 ;  /* 0x00000058007e7213 */ /* 0x000fc40000000000 */
[C---:B------:R-:W-:Y:S02]  /*20a0*/  ISETP.GT.U32.AND P1, PT, R23.reuse, R123, PT ;  /* 0x0000007b1700720c */ /* 0x040fe40003f24070 */
[----:B------:R-:W-:Y:S01]  /*20b0*/  ISETP.GT.U32.AND P0, PT, R23, R80, PT ;  /* 0x000000501700720c */ /* 0x000fe20003f04070 */
[----:B------:R-:W-:Y:S01]  /*20c0*/  IMAD.HI.U32 R84, R72, R126, RZ ;  /* 0x0000007e48547227 */ /* 0x000fe200078e00ff */
[----:B------:R-:W-:-:S03]  /*20d0*/  LOP3.LUT R90, R74, 0x1a, RZ, 0xfc, !PT ;  /* 0x0000001a4a5a7812 */ /* 0x000fc600078efcff */
[--C-:B------:R-:W-:Y:S02]  /*20e0*/  @!P6 IMAD.IADD R121, R121, 0x1, -R23.reuse ;  /* 0x000000017979e824 */ /* 0x100fe400078e0a17 */
[----:B------:R-:W-:Y:S02]  /*20f0*/  IMAD.MOV R84, RZ, RZ, -R84 ;  /* 0x000000ffff547224 */ /* 0x000fe400078e0a54 */
[----:B------:R-:W-:Y:S02]  /*2100*/  @!P3 IMAD.IADD R124, R124, 0x1, -R23 ;  /* 0x000000017c7cb824 */ /* 0x000fe400078e0a17 */
[----:B------:R-:W-:Y:S01]  /*2110*/  @!P4 IMAD.MOV R121, RZ, RZ, -R121 ;  /* 0x000000ffff79c224 */ /* 0x000fe200078e0a79 */
[----:B------:R-:W-:Y:S01]  /*2120*/  ISETP.GE.AND P4, PT, R86, RZ, PT ;  /* 0x000000ff5600720c */ /* 0x000fe20003f86270 */
[----:B------:R-:W-:Y:S01]  /*2130*/  @!P1 IMAD.IADD R123, R123, 0x1, -R23 ;  /* 0x000000017b7b9824 */ /* 0x000fe200078e0a17 */
[----:B------:R-:W-:Y:S01]  /*2140*/  LOP3.LUT R86, R74, 0x14, RZ, 0xfc, !PT ;  /* 0x000000144a567812 */ /* 0x000fe200078efcff */
[----:B------:R-:W-:Y:S01]  /*2150*/  IMAD R126, R23, R84, R126 ;  /* 0x00000054177e7224 */ /* 0x000fe200078e027e */
[----:B------:R-:W-:-:S02]  /*2160*/  IABS R127, R90 ;  /* 0x0000005a007f7213 */ /* 0x000fc40000000000 */
[C---:B------:R-:W-:Y:S01]  /*2170*/  ISETP.GT.U32.AND P3, PT, R23.reuse, R124, PT ;  /* 0x0000007c1700720c */ /* 0x040fe20003f64070 */
[----:B------:R-:W-:Y:S01]  /*2180*/  @!P0 IMAD.IADD R80, R80, 0x1, -R23 ;  /* 0x0000000150508824 */ /* 0x000fe200078e0a17 */
[----:B------:R-:W-:Y:S01]  /*2190*/  IABS R125, R86 ;  /* 0x00000056007d7213 */ /* 0x000fe20000000000 */
[----:B------:R-:W-:Y:S01]  /*21a0*/  @!P2 IMAD.MOV R123, RZ, RZ, -R123 ;  /* 0x000000ffff7ba224 */ /* 0x000fe200078e0a7b */
[C---:B------:R-:W-:Y:S01]  /*21b0*/  ISETP.GT.U32.AND P2, PT, R23.reuse, R126, PT ;  /* 0x0000007e1700720c */ /* 0x040fe20003f44070 */
[----:B------:R-:W-:Y:S01]  /*21c0*/  IMAD.HI.U32 R84, R72, R127, RZ ;  /* 0x0000007f48547227 */ /* 0x000fe200078e00ff */
[----:B------:R-:W-:-:S03]  /*21d0*/  ISETP.GT.U32.AND P0, PT, R23, R80, PT ;  /* 0x000000501700720c */ /* 0x000fc60003f04070 */
[----:B------:R-:W-:Y:S01]  /*21e0*/  IMAD.HI.U32 R82, R72, R125, RZ ;  /* 0x0000007d48527227 */ /* 0x000fe200078e00ff */
[----:B------:R-:W-:-:S03]  /*21f0*/  ISETP.GE.AND P6, PT, R85, RZ, PT ;  /* 0x000000ff5500720c */ /* 0x000fc60003fc6270 */
[----:B------:R-:W-:Y:S02]  /*2200*/  IMAD.MOV R84, RZ, RZ, -R84 ;  /* 0x000000ffff547224 */ /* 0x000fe400078e0a54 */
[----:B------:R-:W-:Y:S02]  /*2210*/  IMAD.MOV R82, RZ, RZ, -R82 ;  /* 0x000000ffff527224 */ /* 0x000fe400078e0a52 */
[C---:B------:R-:W-:Y:S02]  /*2220*/  IMAD R127, R23.reuse, R84, R127 ;  /* 0x00000054177f7224 */ /* 0x040fe400078e027f */
[----:B------:R-:W-:Y:S01]  /*2230*/  @!P3 IMAD.IADD R124, R124, 0x1, -R23 ;  /* 0x000000017c7cb824 */ /* 0x000fe200078e0a17 */
[----:B------:R-:W-:Y:S01]  /*2240*/  ISETP.GE.AND P1, PT, R86, RZ, PT ;  /* 0x000000ff5600720c */ /* 0x000fe20003f26270 */
[----:B------:R-:W-:Y:S02]  /*2250*/  IMAD R125, R23, R82, R125 ;  /* 0x00000052177d7224 */ /* 0x000fe400078e027d */
[----:B------:R-:W-:-:S02]  /*2260*/  @!P2 IMAD.IADD R126, R126, 0x1, -R23 ;  /* 0x000000017e7ea824 */ /* 0x000fc400078e0a17 */
[----:B------:R-:W-:Y:S01]  /*2270*/  @!P4 IMAD.MOV R124, RZ, RZ, -R124 ;  /* 0x000000ffff7cc224 */ /* 0x000fe200078e0a7c */
[C---:B------:R-:W-:Y:S02]  /*2280*/  ISETP.GT.U32.AND P4, PT, R23.reuse, R127, PT ;  /* 0x0000007f1700720c */ /* 0x040fe40003f84070 */
[----:B------:R-:W-:Y:S01]  /*2290*/  LOP3.LUT R86, R74, 0x1c, RZ, 0xfc, !PT ;  /* 0x0000001c4a567812 */ /* 0x000fe200078efcff */
[----:B------:R-:W-:Y:S01]  /*22a0*/  @!P0 IMAD.IADD R80, R80, 0x1, -R23 ;  /* 0x0000000150508824 */ /* 0x000fe200078e0a17 */
[C---:B------:R-:W-:Y:S02]  /*22b0*/  ISETP.GT.U32.AND P0, PT, R23.reuse, R125, PT ;  /* 0x0000007d1700720c */ /* 0x040fe40003f04070 */
[----:B------:R-:W-:Y:S02]  /*22c0*/  ISETP.GT.U32.AND P2, PT, R23, R126, PT ;  /* 0x0000007e1700720c */ /* 0x000fe40003f44070 */
[----:B------:R-:W-:Y:S01]  /*22d0*/  IABS R128, R86 ;  /* 0x0000005600807213 */ /* 0x000fe20000000000 */
[----:B------:R-:W-:Y:S01]  /*22e0*/  @!P6 IMAD.MOV R80, RZ, RZ, -R80 ;  /* 0x000000ffff50e224 */ /* 0x000fe200078e0a50 */
[----:B------:R-:W-:-:S02]  /*22f0*/  ISETP.GE.AND P6, PT, R88, RZ, PT ;  /* 0x000000ff5800720c */ /* 0x000fc40003fc6270 */
[----:B------:R-:W-:Y:S01]  /*2300*/  LOP3.LUT R88, R74, 0x1e, RZ, 0xfc, !PT ;  /* 0x0000001e4a587812 */ /* 0x000fe200078efcff */
[----:B------:R-:W-:-:S03]  /*2310*/  IMAD.HI.U32 R84, R72, R128, RZ ;  /* 0x0000008048547227 */ /* 0x000fc600078e00ff */
[----:B------:R-:W-:Y:S01]  /*2320*/  IABS R129, R88 ;  /* 0x0000005800817213 */ /* 0x000fe20000000000 */
[--C-:B------:R-:W-:Y:S02]  /*2330*/  @!P4 IMAD.IADD R127, R127, 0x1, -R23.reuse ;  /* 0x000000017f7fc824 */ /* 0x100fe400078e0a17 */
[----:B------:R-:W-:Y:S02]  /*2340*/  IMAD.MOV R84, RZ, RZ, -R84 ;  /* 0x000000ffff547224 */ /* 0x000fe400078e0a54 */
[--C-:B------:R-:W-:Y:S01]  /*2350*/  @!P0 IMAD.IADD R125, R125, 0x1, -R23.reuse ;  /* 0x000000017d7d8824 */ /* 0x100fe200078e0a17 */
[C---:B------:R-:W-:Y:S01]  /*2360*/  ISETP.GT.U32.AND P4, PT, R23.reuse, R127, PT ;  /* 0x0000007f1700720c */ /* 0x040fe20003f84070 */
[----:B------:R-:W-:Y:S01]  /*2370*/  @!P2 IMAD.IADD R126, R126, 0x1, -R23 ;  /* 0x000000017e7ea824 */ /* 0x000fe200078e0a17 */
[----:B------:R-:W-:Y:S01]  /*2380*/  LOP3.LUT R89, R74, 0x18, RZ, 0xfc, !PT ;  /* 0x000000184a597812 */ /* 0x000fe200078efcff */
[C---:B------:R-:W-:Y:S02]  /*2390*/  IMAD R128, R23.reuse, R84, R128 ;  /* 0x0000005417807224 */ /* 0x040fe400078e0280 */
[----:B------:R-:W-:Y:S01]  /*23a0*/  IMAD.HI.U32 R84, R72, R129, RZ ;  /* 0x0000008148547227 */ /* 0x000fe200078e00ff */
[----:B------:R-:W-:-:S03]  /*23b0*/  ISETP.GT.U32.AND P0, PT, R23, R125, PT ;  /* 0x0000007d1700720c */ /* 0x000fc60003f04070 */
[----:B------:R-:W-:Y:S01]  /*23c0*/  @!P6 IMAD.MOV R126, RZ, RZ, -R126 ;  /* 0x000000ffff7ee224 */ /* 0x000fe200078e0a7e */
[----:B------:R-:W-:Y:S01]  /*23d0*/  ISETP.GE.AND P6, PT, R86, RZ, PT ;  /* 0x000000ff5600720c */ /* 0x000fe20003fc6270 */
[----:B------:R-:W-:Y:S01]  /*23e0*/  IMAD.MOV R86, RZ, RZ, -R84 ;  /* 0x000000ffff567224 */ /* 0x000fe200078e0a54 */
[----:B------:R-:W-:-:S03]  /*23f0*/  IABS R85, R89 ;  /* 0x0000005900557213 */ /* 0x000fc60000000000 */
[C---:B------:R-:W-:Y:S02]  /*2400*/  IMAD R129, R23.reuse, R86, R129 ;  /* 0x0000005617817224 */ /* 0x040fe400078e0281 */
[----:B------:R-:W-:Y:S01]  /*2410*/  IMAD.HI.U32 R82, R72, R85, RZ ;  /* 0x0000005548527227 */ /* 0x000fe200078e00ff */
[----:B------:R-:W-:-:S03]  /*2420*/  ISETP.GT.U32.AND P2, PT, R23, R128, PT ;  /* 0x000000801700720c */ /* 0x000fc60003f44070 */
[--C-:B------:R-:W-:Y:S01]  /*2430*/  @!P4 IMAD.IADD R127, R127, 0x1, -R23.reuse ;  /* 0x000000017f7fc824 */ /* 0x100fe200078e0a17 */
[----:B------:R-:W-:Y:S01]  /*2440*/  ISETP.GT.U32.AND P4, PT, R23, R129, PT ;  /* 0x000000811700720c */ /* 0x000fe20003f84070 */
[----:B------:R-:W-:Y:S01]  /*2450*/  IMAD.MOV R82, RZ, RZ, -R82 ;  /* 0x000000ffff527224 */ /* 0x000fe200078e0a52 */
[----:B------:R-:W-:Y:S01]  /*2460*/  LOP3.LUT R91, R74, 0x20, RZ, 0xfc, !PT ;  /* 0x000000204a5b7812 */ /* 0x000fe200078efcff */
[----:B------:R-:W-:Y:S02]  /*2470*/  @!P0 IMAD.IADD R125, R125, 0x1, -R23 ;  /* 0x000000017d7d8824 */ /* 0x000fe400078e0a17 */
[----:B------:R-:W-:Y:S01]  /*2480*/  IMAD R82, R23, R82, R85 ;  /* 0x0000005217527224 */ /* 0x000fe200078e0255 */
[----:B------:R-:W-:Y:S01]  /*2490*/  IABS R85, R91 ;  /* 0x0000005b00557213 */ /* 0x000fe20000000000 */
[----:B------:R-:W-:Y:S01]  /*24a0*/  @!P1 IMAD.MOV R125, RZ, RZ, -R125 ;  /* 0x000000ffff7d9224 */ /* 0x000fe200078e0a7d */
[----:B------:R-:W-:Y:S02]  /*24b0*/  ISETP.GE.AND P1, PT, R90, RZ, PT ;  /* 0x000000ff5a00720c */ /* 0x000fe40003f26270 */
[----:B------:R-:W-:Y:S01]  /*24c0*/  LOP3.LUT R86, R74, 0x22, RZ, 0xfc, !PT ;  /* 0x000000224a567812 */ /* 0x000fe200078efcff */
[----:B------:R-:W-:Y:S01]  /*24d0*/  IMAD.HI.U32 R84, R72, R85, RZ ;  /* 0x0000005548547227 */ /* 0x000fe200078e00ff */
[----:B------:R-:W-:-:S02]  /*24e0*/  ISETP.GE.AND P0, PT, R89, RZ, PT ;  /* 0x000000ff5900720c */ /* 0x000fc40003f06270 */
[----:B------:R-:W-:Y:S01]  /*24f0*/  LOP3.LUT R89, R74, 0x24, RZ, 0xfc, !PT ;  /* 0x000000244a597812 */ /* 0x000fe200078efcff */
[--C-:B------:R-:W-:Y:S01]  /*2500*/  @!P2 IMAD.IADD R128, R128, 0x1, -R23.reuse ;  /* 0x000000018080a824 */ /* 0x100fe200078e0a17 */
[----:B------:R-:W-:Y:S01]  /*2510*/  IABS R132, R86 ;  /* 0x0000005600847213 */ /* 0x000fe20000000000 */
[----:B------:R-:W-:Y:S02]  /*2520*/  @!P4 IMAD.IADD R129, R129, 0x1, -R23 ;  /* 0x000000018181c824 */ /* 0x000fe400078e0a17 */
[----:B------:R-:W-:Y:S01]  /*2530*/  IMAD.MOV R84, RZ, RZ, -R84 ;  /* 0x000000ffff547224 */ /* 0x000fe200078e0a54 */
[C---:B------:R-:W-:Y:S02]  /*2540*/  ISETP.GT.U32.AND P3, PT, R23.reuse, R82, PT ;  /* 0x000000521700720c */ /* 0x040fe40003f64070 */
[C---:B------:R-:W-:Y:S01]  /*2550*/  ISETP.GT.U32.AND P2, PT, R23.reuse, R128, PT ;  /* 0x000000801700720c */ /* 0x040fe20003f44070 */
[C---:B------:R-:W-:Y:S01]  /*2560*/  IMAD R84, R23.reuse, R84, R85 ;  /* 0x0000005417547224 */ /* 0x040fe200078e0255 */
[----:B------:R-:W-:Y:S01]  /*2570*/  IABS R134, R89 ;  /* 0x0000005900867213 */ /* 0x000fe20000000000 */
[----:B------:R-:W-:Y:S01]  /*2580*/  IMAD.HI.U32 R85, R72, R132, RZ ;  /* 0x0000008448557227 */ /* 0x000fe200078e00ff */
[----:B------:R-:W-:-:S03]  /*2590*/  ISETP.GT.U32.AND P4, PT, R23, R129, PT ;  /* 0x000000811700720c */ /* 0x000fc60003f84070 */
[----:B------:R-:W-:Y:S01]  /*25a0*/  @!P1 IMAD.MOV R127, RZ, RZ, -R127 ;  /* 0x000000ffff7f9224 */ /* 0x000fe200078e0a7f */
[----:B------:R-:W-:Y:S01]  /*25b0*/  ISETP.GE.AND P1, PT, R86, RZ, PT ;  /* 0x000000ff5600720c */ /* 0x000fe20003f26270 */
[----:B------:R-:W-:-:S04]  /*25c0*/  IMAD.HI.U32 R86, R72, R134, RZ ;  /* 0x0000008648567227 */ /* 0x000fc800078e00ff */
[----:B------:R-:W-:Y:S02]  /*25d0*/  IMAD.MOV R85, RZ, RZ, -R85 ;  /* 0x000000ffff557224 */ /* 0x000fe400078e0a55 */
[----:B------:R-:W-:Y:S02]  /*25e0*/  IMAD.MOV R86, RZ, RZ, -R86 ;  /* 0x000000ffff567224 */ /* 0x000fe400078e0a56 */
[C---:B------:R-:W-:Y:S02]  /*25f0*/  IMAD R132, R23.reuse, R85, R132 ;  /* 0x0000005517847224 */ /* 0x040fe400078e0284 */
[--C-:B------:R-:W-:Y:S02]  /*2600*/  @!P3 IMAD.IADD R82, R82, 0x1, -R23.reuse ;  /* 0x000000015252b824 */ /* 0x100fe400078e0a17 */
[----:B------:R-:W-:Y:S02]  /*2610*/  @!P2 IMAD.IADD R128, R128, 0x1, -R23 ;  /* 0x000000018080a824 */ /* 0x000fe400078e0a17 */
[----:B------:R-:W-:-:S02]  /*2620*/  IMAD R134, R23, R86, R134 ;  /* 0x0000005617867224 */ /* 0x000fc400078e0286 */
[----:B------:R-:W-:Y:S01]  /*2630*/  @!P4 IMAD.IADD R129, R129, 0x1, -R23 ;  /* 0x000000018181c824 */ /* 0x000fe200078e0a17 */
[C---:B------:R-:W-:Y:S01]  /*2640*/  ISETP.GT.U32.AND P4, PT, R23.reuse, R132, PT ;  /* 0x000000841700720c */ /* 0x040fe20003f84070 */
[----:B------:R-:W-:Y:S01]  /*2650*/  @!P6 IMAD.MOV R128, RZ, RZ, -R128 ;  /* 0x000000ffff80e224 */ /* 0x000fe200078e0a80 */
[C---:B------:R-:W-:Y:S02]  /*2660*/  ISETP.GT.U32.AND P3, PT, R23.reuse, R82, PT ;  /* 0x000000521700720c */ /* 0x040fe40003f64070 */
[C---:B------:R-:W-:Y:S02]  /*2670*/  ISETP.GT.U32.AND P2, PT, R23.reuse, R84, PT ;  /* 0x000000541700720c */ /* 0x040fe40003f44070 */
[----:B------:R-:W-:Y:S02]  /*2680*/  ISETP.GT.U32.AND P6, PT, R23, R134, PT ;  /* 0x000000861700720c */ /* 0x000fe40003fc4070 */
[C---:B------:R-:W-:Y:S02]  /*2690*/  LOP3.LUT R90, R74.reuse, 0x26, RZ, 0xfc, !PT ;  /* 0x000000264a5a7812 */ /* 0x040fe400078efcff */
[----:B------:R-:W-:-:S02]  /*26a0*/  LOP3.LUT R92, R74, 0x28, RZ, 0xfc, !PT ;  /* 0x000000284a5c7812 */ /* 0x000fc400078efcff */
[----:B------:R-:W-:Y:S01]  /*26b0*/  IABS R136, R90 ;  /* 0x0000005a00887213 */ /* 0x000fe20000000000 */
[--C-:B------:R-:W-:Y:S02]  /*26c0*/  @!P4 IMAD.IADD R132, R132, 0x1, -R23.reuse ;  /* 0x000000018484c824 */ /* 0x100fe400078e0a17 */
[--C-:B------:R-:W-:Y:S01]  /*26d0*/  @!P3 IMAD.IADD R82, R82, 0x1, -R23.reuse ;  /* 0x000000015252b824 */ /* 0x100fe200078e0a17 */
[----:B------:R-:W-:Y:S01]  /*26e0*/  ISETP.GE.AND P3, PT, R88, RZ, PT ;  /* 0x000000ff5800720c */ /* 0x000fe20003f66270 */
[--C-:B------:R-:W-:Y:S01]  /*26f0*/  @!P2 IMAD.IADD R84, R84, 0x1, -R23.reuse ;  /* 0x000000015454a824 */ /* 0x100fe200078e0a17 */
[----:B------:R-:W-:Y:S01]  /*2700*/  IABS R88, R92 ;  /* 0x0000005c00587213 */ /* 0x000fe20000000000 */
[----:B------:R-:W-:Y:S01]  /*2710*/  @!P6 IMAD.IADD R134, R134, 0x1, -R23 ;  /* 0x000000018686e824 */ /* 0x000fe200078e0a17 */
[C---:B------:R-:W-:Y:S01]  /*2720*/  ISETP.GT.U32.AND P4, PT, R23.reuse, R132, PT ;  /* 0x000000841700720c */ /* 0x040fe20003f84070 */
[----:B------:R-:W-:Y:S01]  /*2730*/  IMAD.HI.U32 R85, R72, R136, RZ ;  /* 0x0000008848557227 */ /* 0x000fe200078e00ff */
[----:B------:R-:W-:-:S02]  /*2740*/  ISETP.GT.U32.AND P2, PT, R23, R84, PT ;  /* 0x000000541700720c */ /* 0x000fc40003f44070 */
[----:B------:R-:W-:Y:S01]  /*2750*/  ISETP.GT.U32.AND P6, PT, R23, R134, PT ;  /* 0x000000861700720c */ /* 0x000fe20003fc4070 */
[----:B------:R-:W-:Y:S01]  /*2760*/  IMAD.HI.U32 R86, R72, R88, RZ ;  /* 0x0000005848567227 */ /* 0x000fe200078e00ff */
[----:B------:R-:W-:-:S03]  /*2770*/  LOP3.LUT R93, R74, 0x2a, RZ, 0xfc, !PT ;  /* 0x0000002a4a5d7812 */ /* 0x000fc600078efcff */
[----:B------:R-:W-:Y:S01]  /*2780*/  IMAD.MOV R85, RZ, RZ, -R85 ;  /* 0x000000ffff557224 */ /* 0x000fe200078e0a55 */
[----:B------:R-:W-:Y:S01]  /*2790*/  IABS R137, R93 ;  /* 0x0000005d00897213 */ /* 0x000fe20000000000 */
[----:B------:R-:W-:Y:S01]  /*27a0*/  IMAD.MOV R86, RZ, RZ, -R86 ;  /* 0x000000ffff567224 */ /* 0x000fe200078e0a56 */
[----:B------:R-:W-:Y:S01]  /*27b0*/  LOP3.LUT R94, R74, 0x2c, RZ, 0xfc, !PT ;  /* 0x0000002c4a5e7812 */ /* 0x000fe200078efcff */
[C---:B------:R-:W-:Y:S02]  /*27c0*/  IMAD R136, R23.reuse, R85, R136 ;  /* 0x0000005517887224 */ /* 0x040fe400078e0288 */
[C---:B------:R-:W-:Y:S01]  /*27d0*/  IMAD R85, R23.reuse, R86, R88 ;  /* 0x0000005617557224 */ /* 0x040fe200078e0258 */
[----:B------:R-:W-:Y:S01]  /*27e0*/  IABS R138, R94 ;  /* 0x0000005e008a7213 */ /* 0x000fe20000000000 */
[----:B------:R-:W-:Y:S01]  /*27f0*/  @!P4 IMAD.IADD R132, R132, 0x1, -R23 ;  /* 0x000000018484c824 */ /* 0x000fe200078e0a17 */
[----:B------:R-:W-:Y:S01]  /*2800*/  ISETP.GT.U32.AND P4, PT, R23, R136, PT ;  /* 0x000000881700720c */ /* 0x000fe20003f84070 */
[----:B------:R-:W-:-:S04]  /*2810*/  IMAD.HI.U32 R86, R72, R137, RZ ;  /* 0x0000008948567227 */ /* 0x000fc800078e00ff */
[--C-:B------:R-:W-:Y:S01]  /*2820*/  @!P2 IMAD.IADD R84, R84, 0x1, -R23.reuse ;  /* 0x000000015454a824 */ /* 0x100fe200078e0a17 */
[----:B------:R-:W-:Y:S01]  /*2830*/  ISETP.GE.AND P2, PT, R90, RZ, PT ;  /* 0x000000ff5a00720c */ /* 0x000fe20003f46270 */
[----:B------:R-:W-:Y:S01]  /*2840*/  @!P6 IMAD.IADD R134, R134, 0x1, -R23 ;  /* 0x000000018686e824 */ /* 0x000fe200078e0a17 */
[----:B------:R-:W-:Y:S01]  /*2850*/  ISETP.GT.U32.AND P6, PT, R23, R85, PT ;  /* 0x000000551700720c */ /* 0x000fe20003fc4070 */
[----:B------:R-:W-:Y:S02]  /*2860*/  IMAD.MOV R90, RZ, RZ, -R86 ;  /* 0x000000ffff5a7224 */ /* 0x000fe400078e0a56 */
[----:B------:R-:W-:-:S04]  /*2870*/  IMAD.HI.U32 R86, R72, R138, RZ ;  /* 0x0000008a48567227 */ /* 0x000fc800078e00ff */
[C---:B------:R-:W-:Y:S02]  /*2880*/  IMAD R137, R23.reuse, R90, R137 ;  /* 0x0000005a17897224 */ /* 0x040fe400078e0289 */
[----:B------:R-:W-:Y:S02]  /*2890*/  IMAD.MOV R90, RZ, RZ, -R86 ;  /* 0x000000ffff5a7224 */ /* 0x000fe400078e0a56 */
[--C-:B------:R-:W-:Y:S01]  /*28a0*/  @!P4 IMAD.IADD R136, R136, 0x1, -R23.reuse ;  /* 0x000000018888c824 */ /* 0x100fe200078e0a17 */
[C---:B------:R-:W-:Y:S01]  /*28b0*/  ISETP.GT.U32.AND P4, PT, R23.reuse, R137, PT ;  /* 0x000000891700720c */ /* 0x040fe20003f84070 */
[----:B------:R-:W-:Y:S02]  /*28c0*/  IMAD R138, R23, R90, R138 ;  /* 0x0000005a178a7224 */ /* 0x000fe400078e028a */
[----:B------:R-:W-:Y:S01]  /*28d0*/  @!P6 IMAD.IADD R85, R85, 0x1, -R23 ;  /* 0x000000015555e824 */ /* 0x000fe200078e0a17 */
[----:B------:R-:W-:Y:S02]  /*28e0*/  LOP3.LUT R95, R74, 0x2e, RZ, 0xfc, !PT ;  /* 0x0000002e4a5f7812 */ /* 0x000fe400078efcff */
[----:B------:R-:W-:-:S02]  /*28f0*/  ISETP.GT.U32.AND P6, PT, R23, R138, PT ;  /* 0x0000008a1700720c */ /* 0x000fc40003fc4070 */
[----:B------:R-:W-:Y:S02]  /*2900*/  IABS R139, R95 ;  /* 0x0000005f008b7213 */ /* 0x000fe40000000000 */
[----:B------:R-:W-:Y:S01]  /*2910*/  LOP3.LUT R97, R74, 0x32, RZ, 0xfc, !PT ;  /* 0x000000324a617812 */ /* 0x000fe200078efcff */
[----:B------:R-:W-:Y:S01]  /*2920*/  @!P3 IMAD.MOV R129, RZ, RZ, -R129 ;  /* 0x000000ffff81b224 */ /* 0x000fe200078e0a81 */
[----:B------:R-:W-:Y:S01]  /*2930*/  ISETP.GE.AND P3, PT, R89, RZ, PT ;  /* 0x000000ff5900720c */ /* 0x000fe20003f66270 */
[----:B------:R-:W-:Y:S01]  /*2940*/  @!P4 IMAD.IADD R137, R137, 0x1, -R23 ;  /* 0x000000018989c824 */ /* 0x000fe200078e0a17 */
[----:B------:R-:W-:Y:S01]  /*2950*/  IABS R140, R97 ;  /* 0x00000061008c7213 */ /* 0x000fe20000000000 */
[----:B------:R-:W-:-:S04]  /*2960*/  IMAD.HI.U32 R88, R72, R139, RZ ;  /* 0x0000008b48587227 */ /* 0x000fc800078e00ff */
[----:B------:R-:W-:Y:S01]  /*2970*/  @!P6 IMAD.IADD R138, R138, 0x1, -R23 ;  /* 0x000000018a8ae824 */ /* 0x000fe200078e0a17 */
[----:B------:R-:W-:Y:S01]  /*2980*/  ISETP.GT.U32.AND P6, PT, R23, R137, PT ;  /* 0x000000891700720c */ /* 0x000fe20003fc4070 */
[----:B------:R-:W-:Y:S02]  /*2990*/  IMAD.MOV R88, RZ, RZ, -R88 ;  /* 0x000000ffff587224 */ /* 0x000fe400078e0a58 */
[----:B------:R-:W-:Y:S01]  /*29a0*/  IMAD.HI.U32 R86, R72, R140, RZ ;  /* 0x0000008c48567227 */ /* 0x000fe200078e00ff */
[----:B------:R-:W-:-:S03]  /*29b0*/  LOP3.LUT R96, R74, 0x30, RZ, 0xfc, !PT ;  /* 0x000000304a607812 */ /* 0x000fc600078efcff */
[----:B------:R-:W-:Y:S02]  /*29c0*/  IMAD R139, R23, R88, R139 ;  /* 0x00000058178b7224 */ /* 0x000fe400078e028b */
[----:B------:R-:W-:Y:S02]  /*29d0*/  IMAD.MOV R88, RZ, RZ, -R86 ;  /* 0x000000ffff587224 */ /* 0x000fe400078e0a56 */
[----:B------:R-:W-:Y:S01]  /*29e0*/  @!P0 IMAD.MOV R82, RZ, RZ, -R82 ;  /* 0x000000ffff528224 */ /* 0x000fe200078e0a52 */
[----:B------:R-:W-:Y:S01]  /*29f0*/  ISETP.GE.AND P0, PT, R91, RZ, PT ;  /* 0x000000ff5b00720c */ /* 0x000fe20003f06270 */
[C---:B------:R-:W-:Y:S01]  /*2a00*/  IMAD R140, R23.reuse, R88, R140 ;  /* 0x00000058178c7224 */ /* 0x040fe200078e028c */
[----:B------:R-:W-:Y:S01]  /*2a10*/  IABS R91, R96 ;  /* 0x00000060005b7213 */ /* 0x000fe20000000000 */
[----:B------:R-:W-:Y:S01]  /*2a20*/  @!P3 IMAD.MOV R134, RZ, RZ, -R134 ;  /* 0x000000ffff86b224 */ /* 0x000fe200078e0a86 */
[----:B------:R-:W-:Y:S01]  /*2a30*/  ISETP.GT.U32.AND P3, PT, R23, R139, PT ;  /* 0x0000008b1700720c */ /* 0x000fe20003f64070 */
[----:B------:R-:W-:Y:S01]  /*2a40*/  @!P6 IMAD.IADD R137, R137, 0x1, -R23 ;  /* 0x000000018989e824 */ /* 0x000fe200078e0a17 */
[C---:B------:R-:W-:Y:S01]  /*2a50*/  ISETP.GT.U32.AND P4, PT, R23.reuse, R136, PT ;  /* 0x000000881700720c */ /* 0x040fe20003f84070 */
[----:B------:R-:W-:Y:S01]  /*2a60*/  IMAD.HI.U32 R89, R72, R91, RZ ;  /* 0x0000005b48597227 */ /* 0x000fe200078e00ff */
[----:B------:R-:W-:-:S03]  /*2a70*/  ISETP.GT.U32.AND P6, PT, R23, R140, PT ;  /* 0x0000008c1700720c */ /* 0x000fc60003fc4070 */
[----:B------:R-:W-:Y:S01]  /*2a80*/  @!P1 IMAD.MOV R132, RZ, RZ, -R132 ;  /* 0x000000ffff849224 */ /* 0x000fe200078e0a84 */
[C---:B------:R-:W-:Y:S01]  /*2a90*/  ISETP.GT.U32.AND P1, PT, R23.reuse, R138, PT ;  /* 0x0000008a1700720c */ /* 0x040fe20003f24070 */
[----:B------:R-:W-:Y:S01]  /*2aa0*/  IMAD.MOV R90, RZ, RZ, -R89 ;  /* 0x000000ffff5a7224 */ /* 0x000fe200078e0a59 */
[C---:B------:R-:W-:Y:S01]  /*2ab0*/  LOP3.LUT R98, R74.reuse, 0x36, RZ, 0xfc, !PT ;  /* 0x000000364a627812 */ /* 0x040fe200078efcff */
[----:B------:R-:W-:Y:S02]  /*2ac0*/  @!P0 IMAD.MOV R84, RZ, RZ, -R84 ;  /* 0x000000ffff548224 */ /* 0x000fe400078e0a54 */
[----:B------:R-:W-:Y:S01]  /*2ad0*/  IMAD R86, R23, R90, R91 ;  /* 0x0000005a17567224 */ /* 0x000fe200078e025b */
[----:B------:R-:W-:Y:S01]  /*2ae0*/  LOP3.LUT R91, R74, 0x34, RZ, 0xfc, !PT ;  /* 0x000000344a5b7812 */ /* 0x000fe200078efcff */
[--C-:B------:R-:W-:Y:S01]  /*2af0*/  @!P3 IMAD.IADD R139, R139, 0x1, -R23.reuse ;  /* 0x000000018b8bb824 */ /* 0x100fe200078e0a17 */
[----:B------:R-:W-:Y:S01]  /*2b00*/  ISETP.GT.U32.AND P0, PT, R23, R85, PT ;  /* 0x000000551700720c */ /* 0x000fe20003f04070 */
[--C-:B------:R-:W-:Y:S01]  /*2b10*/  @!P4 IMAD.IADD R136, R136, 0x1, -R23.reuse ;  /* 0x000000018888c824 */ /* 0x100fe200078e0a17 */
[----:B------:R-:W-:Y:S01]  /*2b20*/  IABS R142, R98 ;  /* 0x00000062008e7213 */ /* 0x000fe20000000000 */
[----:B------:R-:W-:Y:S01]  /*2b30*/  @!P6 IMAD.IADD R140, R140, 0x1, -R23 ;  /* 0x000000018c8ce824 */ /* 0x000fe200078e0a17 */
[----:B------:R-:W-:-:S02]  /*2b40*/  IABS R141, R91 ;  /* 0x0000005b008d7213 */ /* 0x000fc40000000000 */
[C---:B------:R-:W-:Y:S01]  /*2b50*/  ISETP.GT.U32.AND P4, PT, R23.reuse, R86, PT ;  /* 0x000000561700720c */ /* 0x040fe20003f84070 */
[----:B------:R-:W-:Y:S01]  /*2b60*/  IMAD.HI.U32 R89, R72, R142, RZ ;  /* 0x0000008e48597227 */ /* 0x000fe200078e00ff */
[----:B------:R-:W-:-:S03]  /*2b70*/  ISETP.GT.U32.AND P6, PT, R23, R139, PT ;  /* 0x0000008b1700720c */ /* 0x000fc60003fc4070 */
[----:B------:R-:W-:Y:S01]  /*2b80*/  @!P1 IMAD.IADD R138, R138, 0x1, -R23 ;  /* 0x000000018a8a9824 */ /* 0x000fe200078e0a17 */
[----:B------:R-:W-:Y:S01]  /*2b90*/  ISETP.GE.AND P1, PT, R93, RZ, PT ;  /* 0x000000ff5d00720c */ /* 0x000fe20003f26270 */
[----:B------:R-:W-:Y:S01]  /*2ba0*/  IMAD.HI.U32 R88, R72, R141, RZ ;  /* 0x0000008d48587227 */ /* 0x000fe200078e00ff */
[----:B------:R-:W-:-:S03]  /*2bb0*/  ISETP.GE.AND P3, PT, R94, RZ, PT ;  /* 0x000000ff5e00720c */ /* 0x000fc60003f66270 */
[----:B------:R-:W-:Y:S02]  /*2bc0*/  IMAD.MOV R89, RZ, RZ, -R89 ;  /* 0x000000ffff597224 */ /* 0x000fe400078e0a59 */
[----:B------:R-:W-:Y:S02]  /*2bd0*/  IMAD.MOV R88, RZ, RZ, -R88 ;  /* 0x000000ffff587224 */ /* 0x000fe400078e0a58 */
[--C-:B------:R-:W-:Y:S01]  /*2be0*/  @!P0 IMAD.IADD R85, R85, 0x1, -R23.reuse ;  /* 0x0000000155558824 */ /* 0x100fe200078e0a17 */
[----:B------:R-:W-:Y:S01]  /*2bf0*/  ISETP.GE.AND P0, PT, R92, RZ, PT ;  /* 0x000000ff5c00720c */ /* 0x000fe20003f06270 */
[C---:B------:R-:W-:Y:S01]  /*2c00*/  IMAD R142, R23.reuse, R89, R142 ;  /* 0x00000059178e7224 */ /* 0x040fe200078e028e */
[----:B------:R-:W-:Y:S01]  /*2c10*/  LOP3.LUT R92, R74, 0x38, RZ, 0xfc, !PT ;  /* 0x000000384a5c7812 */ /* 0x000fe200078efcff */
[----:B------:R-:W-:Y:S02]  /*2c20*/  @!P4 IMAD.IADD R86, R86, 0x1, -R23 ;  /* 0x000000015656c824 */ /* 0x000fe400078e0a17 */
[----:B------:R-:W-:-:S02]  /*2c30*/  IMAD R141, R23, R88, R141 ;  /* 0x00000058178d7224 */ /* 0x000fc400078e028d */
[----:B------:R-:W-:Y:S01]  /*2c40*/  @!P6 IMAD.IADD R139, R139, 0x1, -R23 ;  /* 0x000000018b8be824 */ /* 0x000fe200078e0a17 */
[C---:B------:R-:W-:Y:S01]  /*2c50*/  ISETP.GT.U32.AND P6, PT, R23.reuse, R142, PT ;  /* 0x0000008e1700720c */ /* 0x040fe20003fc4070 */
[----:B------:R-:W-:Y:S01]  /*2c60*/  @!P2 IMAD.MOV R136, RZ, RZ, -R136 ;  /* 0x000000ffff88a224 */ /* 0x000fe200078e0a88 */
[C---:B------:R-:W-:Y:S01]  /*2c70*/  ISETP.GT.U32.AND P2, PT, R23.reuse, R86, PT ;  /* 0x000000561700720c */ /* 0x040fe20003f44070 */
[----:B------:R-:W-:Y:S01]  /*2c80*/  @!P1 IMAD.MOV R137, RZ, RZ, -R137 ;  /* 0x000000ffff899224 */ /* 0x000fe200078e0a89 */
[----:B------:R-:W-:Y:S02]  /*2c90*/  IABS R90, R92 ;  /* 0x0000005c005a7213 */ /* 0x000fe40000000000 */
[----:B------:R-:W-:Y:S01]  /*2ca0*/  ISETP.GT.U32.AND P1, PT, R23, R141, PT ;  /* 0x0000008d1700720c */ /* 0x000fe20003f24070 */
[----:B------:R-:W-:Y:S01]  /*2cb0*/  @!P3 IMAD.MOV R138, RZ, RZ, -R138 ;  /* 0x000000ffff8ab224 */ /* 0x000fe200078e0a8a */
[----:B------:R-:W-:Y:S01]  /*2cc0*/  ISETP.GE.AND P4, PT, R95, RZ, PT ;  /* 0x000000ff5f00720c */ /* 0x000fe20003f86270 */
[----:B------:R-:W-:Y:S01]  /*2cd0*/  IMAD.HI.U32 R88, R72, R90, RZ ;  /* 0x0000005a48587227 */ /* 0x000fe200078e00ff */
[----:B------:R-:W-:-:S02]  /*2ce0*/  ISETP.GE.AND P3, PT, R96, RZ, PT ;  /* 0x000000ff6000720c */ /* 0x000fc40003f66270 */
[----:B------:R-:W-:Y:S01]  /*2cf0*/  LOP3.LUT R93, R74, 0x3a, RZ, 0xfc, !PT ;  /* 0x0000003a4a5d7812 */ /* 0x000fe200078efcff */
[----:B------:R-:W-:Y:S01]  /*2d00*/  @!P0 IMAD.MOV R85, RZ, RZ, -R85 ;  /* 0x000000ffff558224 */ /* 0x000fe200078e0a55 */
[----:B------:R-:W-:Y:S01]  /*2d10*/  ISETP.GT.U32.AND P0, PT, R23, R140, PT ;  /* 0x0000008c1700720c */ /* 0x000fe20003f04070 */
[----:B------:R-:W-:Y:S01]  /*2d20*/  IMAD.MOV R88, RZ, RZ, -R88 ;  /* 0x000000ffff587224 */ /* 0x000fe200078e0a58 */
[----:B------:R-:W-:Y:S01]  /*2d30*/  IABS R143, R93 ;  /* 0x0000005d008f7213 */ /* 0x000fe20000000000 */
[--C-:B------:R-:W-:Y:S02]  /*2d40*/  @!P6 IMAD.IADD R142, R142, 0x1, -R23.reuse ;  /* 0x000000018e8ee824 */ /* 0x100fe400078e0a17 */
[--C-:B------:R-:W-:Y:S02]  /*2d50*/  @!P2 IMAD.IADD R86, R86, 0x1, -R23.reuse ;  /* 0x000000015656a824 */ /* 0x100fe400078e0a17 */
[----:B------:R-:W-:Y:S02]  /*2d60*/  @!P1 IMAD.IADD R141, R141, 0x1, -R23 ;  /* 0x000000018d8d9824 */ /* 0x000fe400078e0a17 */
[C---:B------:R-:W-:Y:S01]  /*2d70*/  IMAD R88, R23.reuse, R88, R90 ;  /* 0x0000005817587224 */ /* 0x040fe200078e025a */
[----:B------:R-:W-:Y:S01]  /*2d80*/  ISETP.GT.U32.AND P6, PT, R23, R142, PT ;  /* 0x0000008e1700720c */ /* 0x000fe20003fc4070 */
[----:B------:R-:W-:-:S04]  /*2d90*/  IMAD.HI.U32 R89, R72, R143, RZ ;  /* 0x0000008f48597227 */ /* 0x000fc800078e00ff */
[----:B------:R-:W-:Y:S01]  /*2da0*/  @!P4 IMAD.MOV R139, RZ, RZ, -R139 ;  /* 0x000000ffff8bc224 */ /* 0x000fe200078e0a8b */
[C---:B------:R-:W-:Y:S01]  /*2db0*/  ISETP.GT.U32.AND P4, PT, R23.reuse, R141, PT ;  /* 0x0000008d1700720c */ /* 0x040fe20003f84070 */
[----:B------:R-:W-:Y:S01]  /*2dc0*/  @!P3 IMAD.MOV R86, RZ, RZ, -R86 ;  /* 0x000000ffff56b224 */ /* 0x000fe200078e0a56 */
[----:B------:R-:W-:Y:S01]  /*2dd0*/  ISETP.GT.U32.AND P3, PT, R23, R88, PT ;  /* 0x000000581700720c */ /* 0x000fe20003f64070 */
[----:B------:R-:W-:Y:S01]  /*2de0*/  @!P0 IMAD.IADD R140, R140, 0x1, -R23 ;  /* 0x000000018c8c8824 */ /* 0x000fe200078e0a17 */
[----:B------:R-:W-:Y:S01]  /*2df0*/  ISETP.GE.AND P0, PT, R91, RZ, PT ;  /* 0x000000ff5b00720c */ /* 0x000fe20003f06270 */
[----:B------:R-:W-:Y:S01]  /*2e00*/  IMAD.MOV R90, RZ, RZ, -R89 ;  /* 0x000000ffff5a7224 */ /* 0x000fe200078e0a59 */
[----:B------:R-:W-:-:S03]  /*2e10*/  ISETP.GE.AND P2, PT, R97, RZ, PT ;  /* 0x000000ff6100720c */ /* 0x000fc60003f46270 */
[----:B------:R-:W-:Y:S02]  /*2e20*/  IMAD R143, R23, R90, R143 ;  /* 0x0000005a178f7224 */ /* 0x000fe400078e028f */
[--C-:B------:R-:W-:Y:S01]  /*2e30*/  @!P6 IMAD.IADD R142, R142, 0x1, -R23.reuse ;  /* 0x000000018e8ee824 */ /* 0x100fe200078e0a17 */
[----:B------:R-:W-:Y:S01]  /*2e40*/  LOP3.LUT R89, R74, 0x3c, RZ, 0xfc, !PT ;  /* 0x0000003c4a597812 */ /* 0x000fe200078efcff */
[--C-:B------:R-:W-:Y:S01]  /*2e50*/  @!P4 IMAD.IADD R141, R141, 0x1, -R23.reuse ;  /* 0x000000018d8dc824 */ /* 0x100fe200078e0a17 */
[C---:B------:R-:W-:Y:S01]  /*2e60*/  ISETP.GT.U32.AND P6, PT, R23.reuse, R143, PT ;  /* 0x0000008f1700720c */ /* 0x040fe20003fc4070 */
[----:B------:R-:W-:Y:S01]  /*2e70*/  @!P3 IMAD.IADD R88, R88, 0x1, -R23 ;  /* 0x000000015858b824 */ /* 0x000fe200078e0a17 */
[----:B------:R-:W-:Y:S01]  /*2e80*/  ISETP.GE.AND P1, PT, R98, RZ, PT ;  /* 0x000000ff6200720c */ /* 0x000fe20003f26270 */
[----:B------:R-:W-:Y:S01]  /*2e90*/  @!P0 IMAD.MOV R141, RZ, RZ, -R141 ;  /* 0x000000ffff8d8224 */ /* 0x000fe200078e0a8d */
[----:B------:R-:W-:Y:S02]  /*2ea0*/  IABS R144, R89 ;  /* 0x0000005900907213 */ /* 0x000fe40000000000 */
[----:B------:R-:W-:Y:S01]  /*2eb0*/  ISETP.GT.U32.AND P0, PT, R23, R88, PT ;  /* 0x000000581700720c */ /* 0x000fe20003f04070 */
[----:B------:R-:W-:Y:S01]  /*2ec0*/  @!P2 IMAD.MOV R140, RZ, RZ, -R140 ;  /* 0x000000ffff8ca224 */ /* 0x000fe200078e0a8c */
[----:B------:R-:W-:-:S02]  /*2ed0*/  ISETP.GE.AND P2, PT, R92, RZ, PT ;  /* 0x000000ff5c00720c */ /* 0x000fc40003f46270 */
[----:B------:R-:W-:Y:S02]  /*2ee0*/  LOP3.LUT R91, R74, 0x3e, RZ, 0xfc, !PT ;  /* 0x0000003e4a5b7812 */ /* 0x000fe400078efcff */
[----:B------:R-:W-:Y:S01]  /*2ef0*/  ISETP.GE.AND P3, PT, R89, RZ, PT ;  /* 0x000000ff5900720c */ /* 0x000fe20003f66270 */
[----:B------:R-:W-:Y:S01]  /*2f00*/  IMAD.HI.U32 R89, R72, R144, RZ ;  /* 0x0000009048597227 */ /* 0x000fe200078e00ff */
[----:B------:R-:W-:-:S03]  /*2f10*/  IABS R145, R91 ;  /* 0x0000005b00917213 */ /* 0x000fc60000000000 */
[----:B------:R-:W-:Y:S01]  /*2f20*/  @!P6 IMAD.IADD R143, R143, 0x1, -R23 ;  /* 0x000000018f8fe824 */ /* 0x000fe200078e0a17 */
[----:B------:R-:W-:Y:S01]  /*2f30*/  LOP3.LUT R92, R74, 0x40, RZ, 0xfc, !PT ;  /* 0x000000404a5c7812 */ /* 0x000fe200078efcff */
[----:B------:R-:W-:Y:S02]  /*2f40*/  IMAD.MOV R89, RZ, RZ, -R89 ;  /* 0x000000ffff597224 */ /* 0x000fe400078e0a59 */
[----:B------:R-:W-:Y:S01]  /*2f50*/  @!P1 IMAD.MOV R142, RZ, RZ, -R142 ;  /* 0x000000ffff8e9224 */ /* 0x000fe200078e0a8e */
[----:B------:R-:W-:Y:S01]  /*2f60*/  ISETP.GT.U32.AND P6, PT, R23, R143, PT ;  /* 0x0000008f1700720c */ /* 0x000fe20003fc4070 */
[----:B------:R-:W-:Y:S01]  /*2f70*/  IMAD.HI.U32 R90, R72, R145, RZ ;  /* 0x00000091485a7227 */ /* 0x000fe200078e00ff */
[----:B------:R-:W-:Y:S02]  /*2f80*/  ISETP.GE.AND P1, PT, R91, RZ, PT ;  /* 0x000000ff5b00720c */ /* 0x000fe40003f26270 */
[----:B------:R-:W-:Y:S01]  /*2f90*/  IABS R91, R92 ;  /* 0x0000005c005b7213 */ /* 0x000fe20000000000 */
[----:B------:R-:W-:-:S02]  /*2fa0*/  @!P0 IMAD.IADD R88, R88, 0x1, -R23 ;  /* 0x0000000158588824 */ /* 0x000fc400078e0a17 */
[C---:B------:R-:W-:Y:S02]  /*2fb0*/  IMAD R144, R23.reuse, R89, R144 ;  /* 0x0000005917907224 */ /* 0x040fe400078e0290 */
[----:B------:R-:W-:Y:S02]  /*2fc0*/  IMAD.MOV R90, RZ, RZ, -R90 ;  /* 0x000000ffff5a7224 */ /* 0x000fe400078e0a5a */
[----:B------:R-:W-:Y:S01]  /*2fd0*/  @!P2 IMAD.MOV R88, RZ, RZ, -R88 ;  /* 0x000000ffff58a224 */ /* 0x000fe200078e0a58 */
[----:B------:R-:W-:Y:S01]  /*2fe0*/  ISETP.GT.U32.AND P2, PT, R23, R144, PT ;  /* 0x000000901700720c */ /* 0x000fe20003f44070 */
[----:B------:R-:W-:-:S04]  /*2ff0*/  IMAD.HI.U32 R89, R72, R91, RZ ;  /* 0x0000005b48597227 */ /* 0x000fc800078e00ff */
[----:B------:R-:W-:Y:S02]  /*3000*/  IMAD R145, R23, R90, R145 ;  /* 0x0000005a17917224 */ /* 0x000fe400078e0291 */
[----:B------:R-:W-:Y:S02]  /*3010*/  IMAD.MOV R90, RZ, RZ, -R89 ;  /* 0x000000ffff5a7224 */ /* 0x000fe400078e0a59 */
[----:B------:R-:W-:Y:S01]  /*3020*/  @!P6 IMAD.IADD R143, R143, 0x1, -R23 ;  /* 0x000000018f8fe824 */ /* 0x000fe200078e0a17 */
[C---:B------:R-:W-:Y:S01]  /*3030*/  ISETP.GT.U32.AND P6, PT, R23.reuse, R145, PT ;  /* 0x000000911700720c */ /* 0x040fe20003fc4070 */
[----:B------:R-:W-:Y:S01]  /*3040*/  IMAD R89, R23, R90, R91 ;  /* 0x0000005a17597224 */ /* 0x000fe200078e025b */
[----:B------:R-:W-:Y:S01]  /*3050*/  ISETP.GE.AND P4, PT, R93, RZ, PT ;  /* 0x000000ff5d00720c */ /* 0x000fe20003f86270 */
[----:B------:R-:W-:Y:S01]  /*3060*/  @!P2 IMAD.IADD R144, R144, 0x1, -R23 ;  /* 0x000000019090a824 */ /* 0x000fe200078e0a17 */
[----:B------:R-:W-:Y:S02]  /*3070*/  LOP3.LUT R93, R74, 0x42, RZ, 0xfc, !PT ;  /* 0x000000424a5d7812 */ /* 0x000fe400078efcff */
[----:B------:R-:W-:-:S02]  /*3080*/  ISETP.GT.U32.AND P2, PT, R23, R89, PT ;  /* 0x000000591700720c */ /* 0x000fc40003f44070 */
[C---:B------:R-:W-:Y:S02]  /*3090*/  LOP3.LUT R95, R74.reuse, 0x44, RZ, 0xfc, !PT ;  /* 0x000000444a5f7812 */ /* 0x040fe400078efcff */
[----:B------:R-:W-:Y:S02]  /*30a0*/  IABS R146, R93 ;  /* 0x0000005d00927213 */ /* 0x000fe40000000000 */
[----:B------:R-:W-:Y:S01]  /*30b0*/  LOP3.LUT R96, R74, 0x46, RZ, 0xfc, !PT ;  /* 0x000000464a607812 */ /* 0x000fe200078efcff */
[----:B------:R-:W-:Y:S01]  /*30c0*/  @!P6 IMAD.IADD R145, R145, 0x1, -R23 ;  /* 0x000000019191e824 */ /* 0x000fe200078e0a17 */
[----:B------:R-:W-:Y:S01]  /*30d0*/  IABS R147, R95 ;  /* 0x0000005f00937213 */ /* 0x000fe20000000000 */
[----:B------:R-:W-:Y:S01]  /*30e0*/  IMAD.HI.U32 R90, R72, R146, RZ ;  /* 0x00000092485a7227 */ /* 0x000fe200078e00ff */
[C---:B------:R-:W-:Y:S02]  /*30f0*/  ISETP.GT.U32.AND P6, PT, R23.reuse, R144, PT ;  /* 0x000000901700720c */ /* 0x040fe40003fc4070 */
[----:B------:R-:W-:Y:S01]  /*3100*/  IABS R148, R96 ;  /* 0x0000006000947213 */ /* 0x000fe20000000000 */
[----:B------:R-:W-:Y:S01]  /*3110*/  @!P4 IMAD.MOV R143, RZ, RZ, -R143 ;  /* 0x000000ffff8fc224 */ /* 0x000fe200078e0a8f */
[----:B------:R-:W-:Y:S01]  /*3120*/  ISETP.GE.AND P0, PT, R92, RZ, PT ;  /* 0x000000ff5c00720c */ /* 0x000fe20003f06270 */
[----:B------:R-:W-:Y:S01]  /*3130*/  IMAD.HI.U32 R91, R72, R147, RZ ;  /* 0x00000093485b7227 */ /* 0x000fe200078e00ff */
[----:B------:R-:W-:-:S02]  /*3140*/  ISETP.GT.U32.AND P4, PT, R23, R145, PT ;  /* 0x000000911700720c */ /* 0x000fc40003f84070 */
[----:B------:R-:W-:Y:S01]  /*3150*/  LOP3.LUT R97, R74, 0x48, RZ, 0xfc, !PT ;  /* 0x000000484a617812 */ /* 0x000fe200078efcff */
[----:B------:R-:W-:Y:S02]  /*3160*/  IMAD.MOV R92, RZ, RZ, -R90 ;  /* 0x000000ffff5c7224 */ /* 0x000fe400078e0a5a */
[----:B------:R-:W-:Y:S02]  /*3170*/  @!P2 IMAD.IADD R89, R89, 0x1, -R23 ;  /* 0x000000015959a824 */ /* 0x000fe400078e0a17 */
[----:B------:R-:W-:-:S03]  /*3180*/  IMAD.HI.U32 R90, R72, R148, RZ ;  /* 0x00000094485a7227 */ /* 0x000fc600078e00ff */
[C---:B------:R-:W-:Y:S01]  /*3190*/  ISETP.GT.U32.AND P2, PT, R23.reuse, R89, PT ;  /* 0x000000591700720c */ /* 0x040fe20003f44070 */
[----:B------:R-:W-:Y:S01]  /*31a0*/  IMAD.MOV R94, RZ, RZ, -R91 ;  /* 0x000000ffff5e7224 */ /* 0x000fe200078e0a5b */
[----:B------:R-:W-:Y:S01]  /*31b0*/  IABS R91, R97 ;  /* 0x00000061005b7213 */ /* 0x000fe20000000000 */
[C---:B------:R-:W-:Y:S02]  /*31c0*/  IMAD R146, R23.reuse, R92, R146 ;  /* 0x0000005c17927224 */ /* 0x040fe400078e0292 */
[----:B------:R-:W-:Y:S02]  /*31d0*/  IMAD.MOV R90, RZ, RZ, -R90 ;  /* 0x000000ffff5a7224 */ /* 0x000fe400078e0a5a */
[C---:B------:R-:W-:Y:S02]  /*31e0*/  IMAD R147, R23.reuse, R94, R147 ;  /* 0x0000005e17937224 */ /* 0x040fe400078e0293 */
[----:B------:R-:W-:Y:S01]  /*31f0*/  @!P6 IMAD.IADD R144, R144, 0x1, -R23 ;  /* 0x000000019090e824 */ /* 0x000fe200078e0a17 */
[C---:B------:R-:W-:Y:S01]  /*3200*/  ISETP.GT.U32.AND P6, PT, R23.reuse, R146, PT ;  /* 0x000000921700720c */ /* 0x040fe20003fc4070 */
[----:B------:R-:W-:-:S02]  /*3210*/  IMAD R148, R23, R90, R148 ;  /* 0x0000005a17947224 */ /* 0x000fc400078e0294 */
[----:B------:R-:W-:-:S04]  /*3220*/  IMAD.HI.U32 R90, R72, R91, RZ ;  /* 0x0000005b485a7227 */ /* 0x000fc800078e00ff */
[--C-:B------:R-:W-:Y:S01]  /*3230*/  @!P4 IMAD.IADD R145, R145, 0x1, -R23.reuse ;  /* 0x000000019191c824 */ /* 0x100fe200078e0a17 */
[----:B------:R-:W-:Y:S01]  /*3240*/  ISETP.GT.U32.AND P4, PT, R23, R147, PT ;  /* 0x000000931700720c */ /* 0x000fe20003f84070 */
[----:B------:R-:W-:Y:S02]  /*3250*/  IMAD.MOV R90, RZ, RZ, -R90 ;  /* 0x000000ffff5a7224 */ /* 0x000fe400078e0a5a */
[----:B------:R-:W-:Y:S02]  /*3260*/  @!P2 IMAD.IADD R89, R89, 0x1, -R23 ;  /* 0x000000015959a824 */ /* 0x000fe400078e0a17 */
[----:B------:R-:W-:Y:S02]  /*3270*/  IMAD R90, R23, R90, R91 ;  /* 0x0000005a175a7224 */ /* 0x000fe400078e025b */
[----:B------:R-:W-:Y:S01]  /*3280*/  @!P3 IMAD.MOV R144, RZ, RZ, -R144 ;  /* 0x000000ffff90b224 */ /* 0x000fe200078e0a90 */
[----:B------:R-:W-:Y:S01]  /*3290*/  ISETP.GE.AND P3, PT, R93, RZ, PT ;  /* 0x000000ff5d00720c */ /* 0x000fe20003f66270 */
[----:B------:R-:W-:Y:S01]  /*32a0*/  @!P1 IMAD.MOV R145, RZ, RZ, -R145 ;  /* 0x000000ffff919224 */ /* 0x000fe200078e0a91 */
[C---:B------:R-:W-:Y:S01]  /*32b0*/  ISETP.GT.U32.AND P1, PT, R23.reuse, R148, PT ;  /* 0x000000941700720c */ /* 0x040fe20003f24070 */
[----:B------:R-:W-:Y:S01]  /*32c0*/  @!P6 IMAD.IADD R146, R146, 0x1, -R23 ;  /* 0x000000019292e824 */ /* 0x000fe200078e0a17 */
[----:B------:R-:W-:Y:S01]  /*32d0*/  LOP3.LUT R93, R74, 0x4a, RZ, 0xfc, !PT ;  /* 0x0000004a4a5d7812 */ /* 0x000fe200078efcff */
[----:B------:R-:W-:Y:S01]  /*32e0*/  @!P0 IMAD.MOV R89, RZ, RZ, -R89 ;  /* 0x000000ffff598224 */ /* 0x000fe200078e0a59 */
[----:B------:R-:W-:Y:S01]  /*32f0*/  ISETP.GT.U32.AND P0, PT, R23, R90, PT ;  /* 0x0000005a1700720c */ /* 0x000fe20003f04070 */
[----:B------:R-:W-:Y:S01]  /*3300*/  @!P4 IMAD.IADD R147, R147, 0x1, -R23 ;  /* 0x000000019393c824 */ /* 0x000fe200078e0a17 */
[----:B------:R-:W-:-:S02]  /*3310*/  ISETP.GT.U32.AND P6, PT, R23, R146, PT ;  /* 0x000000921700720c */ /* 0x000fc40003fc4070 */
[----:B------:R-:W-:Y:S02]  /*3320*/  IABS R149, R93 ;  /* 0x0000005d00957213 */ /* 0x000fe40000000000 */
[----:B------:R-:W-:-:S03]  /*3330*/  ISETP.GT.U32.AND P4, PT, R23, R147, PT ;  /* 0x000000931700720c */ /* 0x000fc60003f84070 */
[----:B------:R-:W-:Y:S01]  /*3340*/  IMAD.HI.U32 R91, R72, R149, RZ ;  /* 0x00000095485b7227 */ /* 0x000fe200078e00ff */
[----:B------:R-:W-:-:S03]  /*3350*/  LOP3.LUT R98, R74, 0x4e, RZ, 0xfc, !PT ;  /* 0x0000004e4a627812 */ /* 0x000fc600078efcff */
[----:B------:R-:W-:Y:S02]  /*3360*/  @!P1 IMAD.IADD R148, R148, 0x1, -R23 ;  /* 0x0000000194949824 */ /* 0x000fe400078e0a17 */
[----:B------:R-:W-:Y:S02]  /*3370*/  IMAD.MOV R94, RZ, RZ, -R91 ;  /* 0x000000ffff5e7224 */ /* 0x000fe400078e0a5b */
[--C-:B------:R-:W-:Y:S01]  /*3380*/  @!P0 IMAD.IADD R90, R90, 0x1, -R23.reuse ;  /* 0x000000015a5a8824 */ /* 0x100fe200078e0a17 */
[C---:B------:R-:W-:Y:S01]  /*3390*/  ISETP.GT.U32.AND P1, PT, R23.reuse, R148, PT ;  /* 0x000000941700720c */ /* 0x040fe20003f24070 */
[----:B------:R-:W-:Y:S01]  /*33a0*/  @!P6 IMAD.IADD R146, R146, 0x1, -R23 ;  /* 0x000000019292e824 */ /* 0x000fe200078e0a17 */
[----:B------:R-:W-:Y:S01]  /*33b0*/  IABS R151, R98 ;  /* 0x0000006200977213 */ /* 0x000fe20000000000 */
[C---:B------:R-:W-:Y:S01]  /*33c0*/  IMAD R149, R23.reuse, R94, R149 ;  /* 0x0000005e17957224 */ /* 0x040fe200078e0295 */
[----:B------:R-:W-:Y:S01]  /*33d0*/  ISETP.GT.U32.AND P0, PT, R23, R90, PT ;  /* 0x0000005a1700720c */ /* 0x000fe20003f04070 */
[----:B------:R-:W-:Y:S01]  /*33e0*/  @!P4 IMAD.IADD R147, R147, 0x1, -R23 ;  /* 0x000000019393c824 */ /* 0x000fe200078e0a17 */
[----:B------:R-:W-:Y:S01]  /*33f0*/  ISETP.GE.AND P6, PT, R96, RZ, PT ;  /* 0x000000ff6000720c */ /* 0x000fe20003fc6270 */
[----:B------:R-:W-:Y:S01]  /*3400*/  @!P3 IMAD.MOV R146, RZ, RZ, -R146 ;  /* 0x000000ffff92b224 */ /* 0x000fe200078e0a92 */
[----:B------:R-:W-:Y:S01]  /*3410*/  ISETP.GE.AND P2, PT, R95, RZ, PT ;  /* 0x000000ff5f00720c */ /* 0x000fe20003f46270 */
[----:B------:R-:W-:Y:S01]  /*3420*/  IMAD.HI.U32 R92, R72, R151, RZ ;  /* 0x00000097485c7227 */ /* 0x000fe200078e00ff */
[----:B------:R-:W-:-:S02]  /*3430*/  ISETP.GE.AND P4, PT, R97, RZ, PT ;  /* 0x000000ff6100720c */ /* 0x000fc40003f86270 */
[----:B------:R-:W-:Y:S02]  /*3440*/  ISETP.GT.U32.AND P3, PT, R23, R149, PT ;  /* 0x000000951700720c */ /* 0x000fe40003f64070 */
[----:B------:R-:W-:Y:S01]  /*3450*/  LOP3.LUT R95, R74, 0x4c, RZ, 0xfc, !PT ;  /* 0x0000004c4a5f7812 */ /* 0x000fe200078efcff */
[----:B------:R-:W-:-:S03]  /*3460*/  IMAD.MOV R92, RZ, RZ, -R92 ;  /* 0x000000ffff5c7224 */ /* 0x000fc600078e0a5c */
[----:B------:R-:W-:Y:S01]  /*3470*/  IABS R150, R95 ;  /* 0x0000005f00967213 */ /* 0x000fe20000000000 */
[----:B------:R-:W-:Y:S02]  /*3480*/  @!P1 IMAD.IADD R148, R148, 0x1, -R23 ;  /* 0x0000000194949824 */ /* 0x000fe400078e0a17 */
[----:B------:R-:W-:Y:S02]  /*3490*/  IMAD R151, R23, R92, R151 ;  /* 0x0000005c17977224 */ /* 0x000fe400078e0297 */
[----:B------:R-:W-:Y:S02]  /*34a0*/  @!P0 IMAD.IADD R90, R90, 0x1, -R23 ;  /* 0x000000015a5a8824 */ /* 0x000fe400078e0a17 */
[----:B------:R-:W-:-:S04]  /*34b0*/  IMAD.HI.U32 R91, R72, R150, RZ ;  /* 0x00000096485b7227 */ /* 0x000fc800078e00ff */
[----:B------:R-:W-:Y:S01]  /*34c0*/  @!P6 IMAD.MOV R148, RZ, RZ, -R148 ;  /* 0x000000ffff94e224 */ /* 0x000fe200078e0a94 */
[----:B------:R-:W-:Y:S01]  /*34d0*/  ISETP.GE.AND P6, PT, R98, RZ, PT ;  /* 0x000000ff6200720c */ /* 0x000fe20003fc6270 */
[----:B------:R-:W-:Y:S01]  /*34e0*/  @!P3 IMAD.IADD R149, R149, 0x1, -R23 ;  /* 0x000000019595b824 */ /* 0x000fe200078e0a17 */
[C---:B------:R-:W-:Y:S01]  /*34f0*/  LOP3.LUT R98, R74.reuse, 0x52, RZ, 0xfc, !PT ;  /* 0x000000524a627812 */ /* 0x040fe200078efcff */
[----:B------:R-:W-:Y:S01]  /*3500*/  @!P4 IMAD.MOV R90, RZ, RZ, -R90 ;  /* 0x000000ffff5ac224 */ /* 0x000fe200078e0a5a */
[C---:B------:R-:W-:Y:S01]  /*3510*/  ISETP.GT.U32.AND P4, PT, R23.reuse, R151, PT ;  /* 0x000000971700720c */ /* 0x040fe20003f84070 */
[----:B------:R-:W-:Y:S01]  /*3520*/  IMAD.MOV R91, RZ, RZ, -R91 ;  /* 0x000000ffff5b7224 */ /* 0x000fe200078e0a5b */
[----:B------:R-:W-:Y:S02]  /*3530*/  IABS R152, R98 ;  /* 0x0000006200987213 */ /* 0x000fe40000000000 */
[C---:B------:R-:W-:Y:S01]  /*3540*/  ISETP.GT.U32.AND P3, PT, R23.reuse, R149, PT ;  /* 0x000000951700720c */ /* 0x040fe20003f64070 */
[----:B------:R-:W-:Y:S01]  /*3550*/  IMAD R150, R23, R91, R150 ;  /* 0x0000005b17967224 */ /* 0x000fe200078e0296 */
[----:B------:R-:W-:Y:S01]  /*3560*/  LOP3.LUT R97, R74, 0x50, RZ, 0xfc, !PT ;  /* 0x000000504a617812 */ /* 0x000fe200078efcff */
[----:B------:R-:W-:Y:S01]  /*3570*/  IMAD.HI.U32 R92, R72, R152, RZ ;  /* 0x00000098485c7227 */ /* 0x000fe200078e00ff */
[----:B------:R-:W-:-:S02]  /*3580*/  ISETP.GE.AND P1, PT, R93, RZ, PT ;  /* 0x000000ff5d00720c */ /* 0x000fc40003f26270 */
[----:B------:R-:W-:Y:S02]  /*3590*/  ISETP.GT.U32.AND P0, PT, R23, R150, PT ;  /* 0x000000961700720c */ /* 0x000fe40003f04070 */
[----:B------:R-:W-:Y:S01]  /*35a0*/  IABS R93, R97 ;  /* 0x00000061005d7213 */ /* 0x000fe20000000000 */
[----:B------:R-:W-:Y:S01]  /*35b0*/  @!P2 IMAD.MOV R147, RZ, RZ, -R147 ;  /* 0x000000ffff93a224 */ /* 0x000fe200078e0a93 */
[----:B------:R-:W-:Y:S01]  /*35c0*/  ISETP.GE.AND P2, PT, R95, RZ, PT ;  /* 0x000000ff5f00720c */ /* 0x000fe20003f46270 */
[----:B------:R-:W-:Y:S01]  /*35d0*/  IMAD.MOV R95, RZ, RZ, -R92 ;  /* 0x000000ffff5f7224 */ /* 0x000fe200078e0a5c */
[----:B------:R-:W-:Y:S01]  /*35e0*/  LOP3.LUT R100, R74, 0x56, RZ, 0xfc, !PT ;  /* 0x000000564a647812 */ /* 0x000fe200078efcff */
[----:B------:R-:W-:Y:S02]  /*35f0*/  @!P4 IMAD.IADD R151, R151, 0x1, -R23 ;  /* 0x000000019797c824 */ /* 0x000fe400078e0a17 */
[----:B------:R-:W-:Y:S01]  /*3600*/  IMAD.HI.U32 R91, R72, R93, RZ ;  /* 0x0000005d485b7227 */ /* 0x000fe200078e00ff */
[----:B------:R-:W-:-:S02]  /*3610*/  IABS R106, R100 ;  /* 0x00000064006a7213 */ /* 0x000fc40000000000 */
[----:B------:R-:W-:Y:S01]  /*3620*/  ISETP.GT.U32.AND P4, PT, R23, R151, PT ;  /* 0x000000971700720c */ /* 0x000fe20003f84070 */
[----:B------:R-:W-:Y:S02]  /*3630*/  @!P3 IMAD.IADD R149, R149, 0x1, -R23 ;  /* 0x000000019595b824 */ /* 0x000fe400078e0a17 */
[C---:B------:R-:W-:Y:S02]  /*3640*/  IMAD R152, R23.reuse, R95, R152 ;  /* 0x0000005f17987224 */ /* 0x040fe400078e0298 */
[----:B------:R-:W-:Y:S02]  /*3650*/  IMAD.MOV R94, RZ, RZ, -R91 ;  /* 0x000000ffff5e7224 */ /* 0x000fe400078e0a5b */
[----:B------:R-:W-:Y:S01]  /*3660*/  @!P1 IMAD.MOV R149, RZ, RZ, -R149 ;  /* 0x000000ffff959224 */ /* 0x000fe200078e0a95 */
[C---:B------:R-:W-:Y:S01]  /*3670*/  ISETP.GT.U32.AND P1, PT, R23.reuse, R152, PT ;  /* 0x000000981700720c */ /* 0x040fe20003f24070 */
[----:B------:R-:W-:Y:S02]  /*3680*/  @!P0 IMAD.IADD R150, R150, 0x1, -R23 ;  /* 0x0000000196968824 */ /* 0x000fe400078e0a17 */
[----:B------:R-:W-:-:S02]  /*3690*/  IMAD R91, R23, R94, R93 ;  /* 0x0000005e175b7224 */ /* 0x000fc400078e025d */
[----:B------:R-:W-:Y:S01]  /*36a0*/  IMAD.HI.U32 R93, R72, R106, RZ ;  /* 0x0000006a485d7227 */ /* 0x000fe200078e00ff */
[----:B------:R-:W-:-:S03]  /*36b0*/  ISETP.GT.U32.AND P0, PT, R23, R150, PT ;  /* 0x000000961700720c */ /* 0x000fc60003f04070 */
[----:B------:R-:W-:Y:S01]  /*36c0*/  IMAD.MOV R93, RZ, RZ, -R93 ;  /* 0x000000ffff5d7224 */ /* 0x000fe200078e0a5d */
[----:B------:R-:W-:Y:S01]  /*36d0*/  ISETP.GE.AND P3, PT, R97, RZ, PT ;  /* 0x000000ff6100720c */ /* 0x000fe20003f66270 */
[--C-:B------:R-:W-:Y:S01]  /*36e0*/  @!P4 IMAD.IADD R151, R151, 0x1, -R23.reuse ;  /* 0x000000019797c824 */ /* 0x100fe200078e0a17 */
[----:B------:R-:W-:Y:S01]  /*36f0*/  LOP3.LUT R97, R74, 0x58, RZ, 0xfc, !PT ;  /* 0x000000584a617812 */ /* 0x000fe200078efcff */
[C---:B------:R-:W-:Y:S02]  /*3700*/  IMAD R106, R23.reuse, R93, R106 ;  /* 0x0000005d176a7224 */ /* 0x040fe400078e026a */
[----:B------:R-:W-:Y:S01]  /*3710*/  @!P1 IMAD.IADD R152, R152, 0x1, -R23 ;  /* 0x0000000198989824 */ /* 0x000fe200078e0a17 */
[----:B------:R-:W-:Y:S01]  /*3720*/  IABS R94, R97 ;  /* 0x00000061005e7213 */ /* 0x000fe20000000000 */
[----:B------:R-:W-:Y:S01]  /*3730*/  @!P6 IMAD.MOV R151, RZ, RZ, -R151 ;  /* 0x000000ffff97e224 */ /* 0x000fe200078e0a97 */
[C---:B------:R-:W-:Y:S01]  /*3740*/  ISETP.GT.U32.AND P6, PT, R23.reuse, R106, PT ;  /* 0x0000006a1700720c */ /* 0x040fe20003fc4070 */
[----:B------:R-:W-:Y:S01]  /*3750*/  @!P0 IMAD.IADD R150, R150, 0x1, -R23 ;  /* 0x0000000196968824 */ /* 0x000fe200078e0a17 */
[C---:B------:R-:W-:Y:S01]  /*3760*/  ISETP.GT.U32.AND P1, PT, R23.reuse, R152, PT ;  /* 0x000000981700720c */ /* 0x040fe20003f24070 */
[----:B------:R-:W-:Y:S01]  /*3770*/  IMAD.HI.U32 R93, R72, R94, RZ ;  /* 0x0000005e485d7227 */ /* 0x000fe200078e00ff */
[----:B------:R-:W-:-:S03]  /*3780*/  ISETP.GT.U32.AND P0, PT, R23, R91, PT ;  /* 0x0000005b1700720c */ /* 0x000fc60003f04070 */
[----:B------:R-:W-:Y:S01]  /*3790*/  @!P2 IMAD.MOV R150, RZ, RZ, -R150 ;  /* 0x000000ffff96a224 */ /* 0x000fe200078e0a96 */
[----:B------:R-:W-:Y:S01]  /*37a0*/  ISETP.GE.AND P2, PT, R98, RZ, PT ;  /* 0x000000ff6200720c */ /* 0x000fe20003f46270 */
[----:B------:R-:W-:Y:S01]  /*37b0*/  IMAD.MOV R93, RZ, RZ, -R93 ;  /* 0x000000ffff5d7224 */ /* 0x000fe200078e0a5d */
[----:B------:R-:W-:-:S03]  /*37c0*/  LOP3.LUT R98, R74, 0x5a, RZ, 0xfc, !PT ;  /* 0x0000005a4a627812 */ /* 0x000fc600078efcff */
[C---:B------:R-:W-:Y:S01]  /*37d0*/  IMAD R93, R23.reuse, R93, R94 ;  /* 0x0000005d175d7224 */ /* 0x040fe200078e025e */
[----:B------:R-:W-:Y:S01]  /*37e0*/  IABS R133, R98 ;  /* 0x0000006200857213 */ /* 0x000fe20000000000 */
[--C-:B------:R-:W-:Y:S02]  /*37f0*/  @!P6 IMAD.IADD R106, R106, 0x1, -R23.reuse ;  /* 0x000000016a6ae824 */ /* 0x100fe400078e0a17 */
[----:B------:R-:W-:Y:S01]  /*3800*/  @!P1 IMAD.IADD R152, R152, 0x1, -R23 ;  /* 0x0000000198989824 */ /* 0x000fe200078e0a17 */
[C---:B------:R-:W-:Y:S01]  /*3810*/  ISETP.GT.U32.AND P1, PT, R23.reuse, R93, PT ;  /* 0x0000005d1700720c */ /* 0x040fe20003f24070 */
[----:B------:R-:W-:Y:S01]  /*3820*/  IMAD.HI.U32 R94, R72, R133, RZ ;  /* 0x00000085485e7227 */ /* 0x000fe200078e00ff */
[----:B------:R-:W-:-:S03]  /*3830*/  ISETP.GT.U32.AND P6, PT, R23, R106, PT ;  /* 0x0000006a1700720c */ /* 0x000fc60003fc4070 */
[----:B------:R-:W-:Y:S02]  /*3840*/  @!P0 IMAD.IADD R91, R91, 0x1, -R23 ;  /* 0x000000015b5b8824 */ /* 0x000fe400078e0a17 */
[----:B------:R-:W-:-:S03]  /*3850*/  IMAD.MOV R94, RZ, RZ, -R94 ;  /* 0x000000ffff5e7224 */ /* 0x000fc600078e0a5e */
[C---:B------:R-:W-:Y:S01]  /*3860*/  ISETP.GT.U32.AND P0, PT, R23.reuse, R91, PT ;  /* 0x0000005b1700720c */ /* 0x040fe20003f04070 */
[----:B------:R-:W-:Y:S01]  /*3870*/  IMAD R133, R23, R94, R133 ;  /* 0x0000005e17857224 */ /* 0x000fe200078e0285 */
[----:B------:R-:W-:Y:S01]  /*3880*/  LOP3.LUT R99, R74, 0x54, RZ, 0xfc, !PT ;  /* 0x000000544a637812 */ /* 0x000fe200078efcff */
[--C-:B------:R-:W-:Y:S02]  /*3890*/  @!P1 IMAD.IADD R93, R93, 0x1, -R23.reuse ;  /* 0x000000015d5d9824 */ /* 0x100fe400078e0a17 */
[----:B------:R-:W-:Y:S01]  /*38a0*/  @!P6 IMAD.IADD R106, R106, 0x1, -R23 ;  /* 0x000000016a6ae824 */ /* 0x000fe200078e0a17 */
[C---:B------:R-:W-:Y:S02]  /*38b0*/  ISETP.GT.U32.AND P6, PT, R23.reuse, R133, PT ;  /* 0x000000851700720c */ /* 0x040fe40003fc4070 */
[----:B------:R-:W-:Y:S02]  /*38c0*/  IABS R96, R99 ;  /* 0x0000006300607213 */ /* 0x000fe40000000000 */
[----:B------:R-:W-:-:S02]  /*38d0*/  ISETP.GT.U32.AND P1, PT, R23, R93, PT ;  /* 0x0000005d1700720c */ /* 0x000fc40003f24070 */
[----:B------:R-:W-:Y:S01]  /*38e0*/  LOP3.LUT R101, R74, 0x5c, RZ, 0xfc, !PT ;  /* 0x0000005c4a657812 */ /* 0x000fe200078efcff */
[----:B------:R-:W-:Y:S01]  /*38f0*/  IMAD.HI.U32 R92, R72, R96, RZ ;  /* 0x00000060485c7227 */ /* 0x000fe200078e00ff */
[----:B------:R-:W-:Y:S02]  /*3900*/  LOP3.LUT R94, R74, 0x5e, RZ, 0xfc, !PT ;  /* 0x0000005e4a5e7812 */ /* 0x000fe400078efcff */
[----:B------:R-:W-:Y:S01]  /*3910*/  IABS R107, R101 ;  /* 0x00000065006b7213 */ /* 0x000fe20000000000 */
[----:B------:R-:W-:Y:S02]  /*3920*/  @!P0 IMAD.IADD R91, R91, 0x1, -R23 ;  /* 0x000000015b5b8824 */ /* 0x000fe400078e0a17 */
[----:B------:R-:W-:Y:S02]  /*3930*/  IMAD.MOV R92, RZ, RZ, -R92 ;  /* 0x000000ffff5c7224 */ /* 0x000fe400078e0a5c */
[----:B------:R-:W-:Y:S01]  /*3940*/  @!P3 IMAD.MOV R91, RZ, RZ, -R91 ;  /* 0x000000ffff5bb224 */ /* 0x000fe200078e0a5b */
[----:B------:R-:W-:Y:S01]  /*3950*/  ISETP.GE.AND P3, PT, R100, RZ, PT ;  /* 0x000000ff6400720c */ /* 0x000fe20003f66270 */
[----:B------:R-:W-:Y:S01]  /*3960*/  @!P6 IMAD.IADD R133, R133, 0x1, -R23 ;  /* 0x000000018585e824 */ /* 0x000fe200078e0a17 */
[----:B------:R-:W-:Y:S01]  /*3970*/  IABS R108, R94 ;  /* 0x0000005e006c7213 */ /* 0x000fe20000000000 */
[----:B------:R-:W-:-:S04]  /*3980*/  IMAD.HI.U32 R95, R72, R107, RZ ;  /* 0x0000006b485f7227 */ /* 0x000fc800078e00ff */
[C---:B------:R-:W-:Y:S01]  /*3990*/  IMAD R92, R23.reuse, R92, R96 ;  /* 0x0000005c175c7224 */ /* 0x040fe200078e0260 */
[----:B------:R-:W-:Y:S01]  /*39a0*/  ISETP.GT.U32.AND P6, PT, R23, R133, PT ;  /* 0x000000851700720c */ /* 0x000fe20003fc4070 */
[----:B------:R-:W-:Y:S01]  /*39b0*/  @!P1 IMAD.IADD R93, R93, 0x1, -R23 ;  /* 0x000000015d5d9824 */ /* 0x000fe200078e0a17 */
[----:B------:R-:W-:Y:S01]  /*39c0*/  ISETP.GE.AND P1, PT, R94, RZ, PT ;  /* 0x000000ff5e00720c */ /* 0x000fe20003f26270 */
[----:B------:R-:W-:Y:S02]  /*39d0*/  IMAD.MOV R96, RZ, RZ, -R95 ;  /* 0x000000ffff607224 */ /* 0x000fe400078e0a5f */
[----:B------:R-:W-:Y:S01]  /*39e0*/  IMAD.HI.U32 R94, R72, R108, RZ ;  /* 0x0000006c485e7227 */ /* 0x000fe200078e00ff */
[----:B------:R-:W-:-:S03]  /*39f0*/  ISETP.GT.U32.AND P4, PT, R23, R92, PT ;  /* 0x0000005c1700720c */ /* 0x000fc60003f84070 */
[C---:B------:R-:W-:Y:S02]  /*3a00*/  IMAD R107, R23.reuse, R96, R107 ;  /* 0x00000060176b7224 */ /* 0x040fe400078e026b */
[----:B------:R-:W-:Y:S02]  /*3a10*/  IMAD.MOV R94, RZ, RZ, -R94 ;  /* 0x000000ffff5e7224 */ /* 0x000fe400078e0a5e */
[----:B------:R-:W-:Y:S01]  /*3a20*/  @!P3 IMAD.MOV R106, RZ, RZ, -R106 ;  /* 0x000000ffff6ab224 */ /* 0x000fe200078e0a6a */
[C---:B------:R-:W-:Y:S01]  /*3a30*/  ISETP.GT.U32.AND P3, PT, R23.reuse, R107, PT ;  /* 0x0000006b1700720c */ /* 0x040fe20003f64070 */
[----:B------:R-:W-:Y:S02]  /*3a40*/  IMAD R108, R23, R94, R108 ;  /* 0x0000005e176c7224 */ /* 0x000fe400078e026c */
[----:B------:R-:W-:-:S03]  /*3a50*/  @!P6 IMAD.IADD R133, R133, 0x1, -R23 ;  /* 0x000000018585e824 */ /* 0x000fc600078e0a17 */
[----:B------:R-:W-:Y:S01]  /*3a60*/  ISETP.GT.U32.AND P6, PT, R23, R108, PT ;  /* 0x0000006c1700720c */ /* 0x000fe20003fc4070 */
[--C-:B------:R-:W-:Y:S01]  /*3a70*/  @!P4 IMAD.IADD R92, R92, 0x1, -R23.reuse ;  /* 0x000000015c5cc824 */ /* 0x100fe200078e0a17 */
[----:B------:R-:W-:Y:S02]  /*3a80*/  ISETP.GE.AND P0, PT, R99, RZ, PT ;  /* 0x000000ff6300720c */ /* 0x000fe40003f06270 */
[C---:B------:R-:W-:Y:S02]  /*3a90*/  LOP3.LUT R99, R74.reuse, 0x60, RZ, 0xfc, !PT ;  /* 0x000000604a637812 */ /* 0x040fe400078efcff */
[----:B------:R-:W-:Y:S01]  /*3aa0*/  ISETP.GT.U32.AND P4, PT, R23, R92, PT ;  /* 0x0000005c1700720c */ /* 0x000fe20003f84070 */
[----:B------:R-:W-:Y:S01]  /*3ab0*/  @!P3 IMAD.IADD R107, R107, 0x1, -R23 ;  /* 0x000000016b6bb824 */ /* 0x000fe200078e0a17 */
[----:B------:R-:W-:Y:S01]  /*3ac0*/  LOP3.LUT R100, R74, 0x62, RZ, 0xfc, !PT ;  /* 0x000000624a647812 */ /* 0x000fe200078efcff */
[----:B------:R-:W-:Y:S01]  /*3ad0*/  @!P2 IMAD.MOV R152, RZ, RZ, -R152 ;  /* 0x000000ffff98a224 */ /* 0x000fe200078e0a98 */
[----:B------:R-:W-:-:S02]  /*3ae0*/  ISETP.GE.AND P2, PT, R97, RZ, PT ;  /* 0x000000ff6100720c */ /* 0x000fc40003f46270 */
[----:B------:R-:W-:Y:S01]  /*3af0*/  IABS R96, R99 ;  /* 0x0000006300607213 */ /* 0x000fe20000000000 */
[----:B------:R-:W-:Y:S01]  /*3b00*/  @!P6 IMAD.IADD R108, R108, 0x1, -R23 ;  /* 0x000000016c6ce824 */ /* 0x000fe200078e0a17 */
[C---:B------:R-:W-:Y:S02]  /*3b10*/  ISETP.GT.U32.AND P3, PT, R23.reuse, R107, PT ;  /* 0x0000006b1700720c */ /* 0x040fe40003f64070 */
[----:B------:R-:W-:Y:S01]  /*3b20*/  IABS R97, R100 ;  /* 0x0000006400617213 */ /* 0x000fe20000000000 */
[----:B------:R-:W-:Y:S01]  /*3b30*/  IMAD.HI.U32 R95, R72, R96, RZ ;  /* 0x00000060485f7227 */ /* 0x000fe200078e00ff */
[----:B------:R-:W-:Y:S02]  /*3b40*/  LOP3.LUT R111, R74, 0x64, RZ, 0xfc, !PT ;  /* 0x000000644a6f7812 */ /* 0x000fe400078efcff */
[----:B------:R-:W-:Y:S01]  /*3b50*/  ISETP.GT.U32.AND P6, PT, R23, R108, PT ;  /* 0x0000006c1700720c */ /* 0x000fe20003fc4070 */
[----:B------:R-:W-:-:S04]  /*3b60*/  IMAD.HI.U32 R94, R72, R97, RZ ;  /* 0x00000061485e7227 */ /* 0x000fc800078e00ff */
[----:B------:R-:W-:Y:S01]  /*3b70*/  @!P4 IMAD.IADD R92, R92, 0x1, -R23 ;  /* 0x000000015c5cc824 */ /* 0x000fe200078e0a17 */
[----:B------:R-:W-:Y:S01]  /*3b80*/  ISETP.GE.AND P4, PT, R98, RZ, PT ;  /* 0x000000ff6200720c */ /* 0x000fe20003f86270 */
[----:B------:R-:W-:Y:S01]  /*3b90*/  IMAD.MOV R95, RZ, RZ, -R95 ;  /* 0x000000ffff5f7224 */ /* 0x000fe200078e0a5f */
[----:B------:R-:W-:Y:S01]  /*3ba0*/  IABS R98, R111 ;  /* 0x0000006f00627213 */ /* 0x000fe20000000000 */
[----:B------:R-:W-:Y:S01]  /*3bb0*/  IMAD.MOV R94, RZ, RZ, -R94 ;  /* 0x000000ffff5e7224 */ /* 0x000fe200078e0a5e */
[C---:B------:R-:W-:Y:S01]  /*3bc0*/  LOP3.LUT R113, R74.reuse, 0x66, RZ, 0xfc, !PT ;  /* 0x000000664a717812 */ /* 0x040fe200078efcff */
[----:B------:R-:W-:Y:S01]  /*3bd0*/  IMAD R95, R23, R95, R96 ;  /* 0x0000005f175f7224 */ /* 0x000fe200078e0260 */
[----:B------:R-:W-:Y:S01]  /*3be0*/  LOP3.LUT R114, R74, 0x68, RZ, 0xfc, !PT ;  /* 0x000000684a727812 */ /* 0x000fe200078efcff */
[----:B------:R-:W-:Y:S01]  /*3bf0*/  @!P3 IMAD.IADD R107, R107, 0x1, -R23 ;  /* 0x000000016b6bb824 */ /* 0x000fe200078e0a17 */
[----:B------:R-:W-:Y:S01]  /*3c00*/  ISETP.GE.AND P3, PT, R100, RZ, PT ;  /* 0x000000ff6400720c */ /* 0x000fe20003f66270 */
[----:B------:R-:W-:Y:S01]  /*3c10*/  IMAD.HI.U32 R96, R72, R98, RZ ;  /* 0x0000006248607227 */ /* 0x000fe200078e00ff */
[----:B------:R-:W-:-:S03]  /*3c20*/  IABS R100, R113 ;  /* 0x0000007100647213 */ /* 0x000fc60000000000 */
[C---:B------:R-:W-:Y:S01]  /*3c30*/  IMAD R94, R23.reuse, R94, R97 ;  /* 0x0000005e175e7224 */ /* 0x040fe200078e0261 */
[----:B------:R-:W-:Y:S01]  /*3c40*/  IABS R102, R114 ;  /* 0x0000007200667213 */ /* 0x000fe20000000000 */
[----:B------:R-:W-:Y:S02]  /*3c50*/  IMAD.MOV R96, RZ, RZ, -R96 ;  /* 0x000000ffff607224 */ /* 0x000fe400078e0a60 */
[----:B------:R-:W-:Y:S01]  /*3c60*/  @!P6 IMAD.IADD R108, R108, 0x1, -R23 ;  /* 0x000000016c6ce824 */ /* 0x000fe200078e0a17 */
[----:B------:R-:W-:Y:S01]  /*3c70*/  ISETP.GT.U32.AND P6, PT, R23, R94, PT ;  /* 0x0000005e1700720c */ /* 0x000fe20003fc4070 */
[----:B------:R-:W-:Y:S01]  /*3c80*/  IMAD.HI.U32 R97, R72, R100, RZ ;  /* 0x0000006448617227 */ /* 0x000fe200078e00ff */
[----:B------:R-:W-:-:S03]  /*3c90*/  LOP3.LUT R115, R74, 0x6a, RZ, 0xfc, !PT ;  /* 0x0000006a4a737812 */ /* 0x000fc600078efcff */
[----:B------:R-:W-:Y:S01]  /*3ca0*/  @!P0 IMAD.MOV R92, RZ, RZ, -R92 ;  /* 0x000000ffff5c8224 */ /* 0x000fe200078e0a5c */
[----:B------:R-:W-:Y:S01]  /*3cb0*/  ISETP.GE.AND P0, PT, R101, RZ, PT ;  /* 0x000000ff6500720c */ /* 0x000fe20003f06270 */
[----:B------:R-:W-:Y:S01]  /*3cc0*/  @!P4 IMAD.MOV R133, RZ, RZ, -R133 ;  /* 0x000000ffff85c224 */ /* 0x000fe200078e0a85 */
[C---:B------:R-:W-:Y:S01]  /*3cd0*/  ISETP.GT.U32.AND P4, PT, R23.reuse, R95, PT ;  /* 0x0000005f1700720c */ /* 0x040fe20003f84070 */
[----:B------:R-:W-:Y:S02]  /*3ce0*/  IMAD R96, R23, R96, R98 ;  /* 0x0000006017607224 */ /* 0x000fe400078e0262 */
[----:B------:R-:W-:-:S04]  /*3cf0*/  IMAD.HI.U32 R98, R72, R102, RZ ;  /* 0x0000006648627227 */ /* 0x000fc800078e00ff */
[----:B------:R-:W-:Y:S02]  /*3d00*/  IMAD.MOV R101, RZ, RZ, -R97 ;  /* 0x000000ffff657224 */ /* 0x000fe400078e0a61 */
[----:B------:R-:W-:Y:S01]  /*3d10*/  IMAD.MOV R103, RZ, RZ, -R98 ;  /* 0x000000ffff677224 */ /* 0x000fe200078e0a62 */
[----:B------:R-:W-:Y:S01]  /*3d20*/  IABS R104, R115 ;  /* 0x0000007300687213 */ /* 0x000fe20000000000 */
[----:B------:R-:W-:Y:S02]  /*3d30*/  IMAD R98, R23, R101, R100 ;  /* 0x0000006517627224 */ /* 0x000fe400078e0264 */
[----:B------:R-:W-:Y:S01]  /*3d40*/  @!P2 IMAD.MOV R93, RZ, RZ, -R93 ;  /* 0x000000ffff5da224 */ /* 0x000fe200078e0a5d */
[----:B------:R-:W-:Y:S01]  /*3d50*/  ISETP.GE.AND P2, PT, R99, RZ, PT ;  /* 0x000000ff6300720c */ /* 0x000fe20003f46270 */
[----:B------:R-:W-:Y:S01]  /*3d60*/  @!P6 IMAD.IADD R94, R94, 0x1, -R23 ;  /* 0x000000015e5ee824 */ /* 0x000fe200078e0a17 */
[----:B------:R-:W-:Y:S01]  /*3d70*/  ISETP.GT.U32.AND P6, PT, R23, R98, PT ;  /* 0x000000621700720c */ /* 0x000fe20003fc4070 */
[----:B------:R-:W-:-:S04]  /*3d80*/  IMAD.HI.U32 R99, R72, R104, RZ ;  /* 0x0000006848637227 */ /* 0x000fc800078e00ff */
[----:B------:R-:W-:Y:S02]  /*3d90*/  @!P4 IMAD.IADD R95, R95, 0x1, -R23 ;  /* 0x000000015f5fc824 */ /* 0x000fe400078e0a17 */
[----:B------:R-:W-:Y:S02]  /*3da0*/  IMAD.MOV R99, RZ, RZ, -R99 ;  /* 0x000000ffff637224 */ /* 0x000fe400078e0a63 */
[C---:B------:R-:W-:Y:S01]  /*3db0*/  IMAD R100, R23.reuse, R103, R102 ;  /* 0x0000006717647224 */ /* 0x040fe200078e0266 */
[C---:B------:R-:W-:Y:S01]  /*3dc0*/  ISETP.GT.U32.AND P4, PT, R23.reuse, R95, PT ;  /* 0x0000005f1700720c */ /* 0x040fe20003f84070 */
[----:B------:R-:W-:Y:S01]  /*3dd0*/  IMAD R102, R23, R99, R104 ;  /* 0x0000006317667224 */ /* 0x000fe200078e0268 */
[----:B------:R-:W-:Y:S01]  /*3de0*/  LOP3.LUT R117, R74, 0x6c, RZ, 0xfc, !PT ;  /* 0x0000006c4a757812 */ /* 0x000fe200078efcff */
[----:B------:R-:W-:-:S03]  /*3df0*/  @!P6 IMAD.IADD R98, R98, 0x1, -R23 ;  /* 0x000000016262e824 */ /* 0x000fc600078e0a17 */
[----:B------:R-:W-:Y:S02]  /*3e00*/  ISETP.GT.U32.AND P6, PT, R23, R102, PT ;  /* 0x000000661700720c */ /* 0x000fe40003fc4070 */
[----:B------:R-:W-:Y:S02]  /*3e10*/  IABS R105, R117 ;  /* 0x0000007500697213 */ /* 0x000fe40000000000 */
[----:B------:R-:W-:-:S03]  /*3e20*/  LOP3.LUT R119, R74, 0x6e, RZ, 0xfc, !PT ;  /* 0x0000006e4a777812 */ /* 0x000fc600078efcff */
[----:B------:R-:W-:Y:S01]  /*3e30*/  @!P4 IMAD.IADD R95, R95, 0x1, -R23 ;  /* 0x000000015f5fc824 */ /* 0x000fe200078e0a17 */
[----:B------:R-:W-:Y:S01]  /*3e40*/  ISETP.GT.U32.AND P4, PT, R23, R96, PT ;  /* 0x000000601700720c */ /* 0x000fe20003f84070 */
[----:B------:R-:W-:Y:S01]  /*3e50*/  IMAD.HI.U32 R97, R72, R105, RZ ;  /* 0x0000006948617227 */ /* 0x000fe200078e00ff */
[----:B------:R-:W-:Y:S02]  /*3e60*/  IABS R109, R119 ;  /* 0x00000077006d7213 */ /* 0x000fe40000000000 */
[----:B------:R-:W-:Y:S01]  /*3e70*/  LOP3.LUT R153, R74, 0x70, RZ, 0xfc, !PT ;  /* 0x000000704a997812 */ /* 0x000fe200078efcff */
[----:B------:R-:W-:Y:S02]  /*3e80*/  IMAD.MOV R110, RZ, RZ, -R97 ;  /* 0x000000ffff6e7224 */ /* 0x000fe400078e0a61 */
[----:B------:R-:W-:Y:S01]  /*3e90*/  @!P6 IMAD.IADD R102, R102, 0x1, -R23 ;  /* 0x000000016666e824 */ /* 0x000fe200078e0a17 */
[----:B------:R-:W-:Y:S01]  /*3ea0*/  IABS R112, R153 ;  /* 0x0000009900707213 */ /* 0x000fe20000000000 */
[----:B------:R-:W-:-:S03]  /*3eb0*/  IMAD.HI.U32 R97, R72, R109, RZ ;  /* 0x0000006d48617227 */ /* 0x000fc600078e00ff */
[C---:B------:R-:W-:Y:S01]  /*3ec0*/  ISETP.GT.U32.AND P6, PT, R23.reuse, R102, PT ;  /* 0x000000661700720c */ /* 0x040fe20003fc4070 */
[----:B------:R-:W-:Y:S02]  /*3ed0*/  IMAD R104, R23, R110, R105 ;  /* 0x0000006e17687224 */ /* 0x000fe400078e0269 */
[----:B------:R-:W-:Y:S02]  /*3ee0*/  IMAD.MOV R110, RZ, RZ, -R97 ;  /* 0x000000ffff6e7224 */ /* 0x000fe400078e0a61 */
[----:B------:R-:W-:Y:S01]  /*3ef0*/  IMAD.HI.U32 R97, R72, R112, RZ ;  /* 0x0000007048617227 */ /* 0x000fe200078e00ff */
[----:B------:R-:W-:-:S03]  /*3f00*/  LOP3.LUT R155, R74, 0x72, RZ, 0xfc, !PT ;  /* 0x000000724a9b7812 */ /* 0x000fc600078efcff */
[----:B------:R-:W-:Y:S01]  /*3f10*/  @!P4 IMAD.IADD R96, R96, 0x1, -R23 ;  /* 0x000000016060c824 */ /* 0x000fe200078e0a17 */
[----:B------:R-:W-:Y:S01]  /*3f20*/  ISETP.GT.U32.AND P4, PT, R23, R100, PT ;  /* 0x000000641700720c */ /* 0x000fe20003f84070 */
[----:B------:R-:W-:Y:S01]  /*3f30*/  IMAD.MOV R99, RZ, RZ, -R97 ;  /* 0x000000ffff637224 */ /* 0x000fe200078e0a61 */
[----:B------:R-:W-:-:S03]  /*3f40*/  IABS R116, R155 ;  /* 0x0000009b00747213 */ /* 0x000fc60000000000 */
[C---:B------:R-:W-:Y:S02]  /*3f50*/  IMAD R112, R23.reuse, R99, R112 ;  /* 0x0000006317707224 */ /* 0x040fe400078e0270 */
[----:B------:R-:W-:Y:S02]  /*3f60*/  @!P6 IMAD.IADD R102, R102, 0x1, -R23 ;  /* 0x000000016666e824 */ /* 0x000fe400078e0a17 */
[----:B------:R-:W-:Y:S01]  /*3f70*/  @!P0 IMAD.MOV R107, RZ, RZ, -R107 ;  /* 0x000000ffff6b8224 */ /* 0x000fe200078e0a6b */
[C---:B------:R-:W-:Y:S01]  /*3f80*/  ISETP.GT.U32.AND P6, PT, R23.reuse, R112, PT ;  /* 0x000000701700720c */ /* 0x040fe20003fc4070 */
[----:B------:R-:W-:Y:S01]  /*3f90*/  IMAD.HI.U32 R97, R72, R116, RZ ;  /* 0x0000007448617227 */ /* 0x000fe200078e00ff */
[----:B------:R-:W-:-:S03]  /*3fa0*/  ISETP.GT.U32.AND P0, PT, R23, R94, PT ;  /* 0x0000005e1700720c */ /* 0x000fc60003f04070 */
[----:B------:R-:W-:Y:S01]  /*3fb0*/  @!P4 IMAD.IADD R100, R100, 0x1, -R23 ;  /* 0x000000016464c824 */ /* 0x000fe200078e0a17 */
[----:B------:R-:W-:Y:S01]  /*3fc0*/  ISETP.GT.U32.AND P4, PT, R23, R96, PT ;  /* 0x000000601700720c */ /* 0x000fe20003f84070 */
[----:B------:R-:W-:Y:S01]  /*3fd0*/  IMAD.MOV R97, RZ, RZ, -R97 ;  /* 0x000000ffff617224 */ /* 0x000fe200078e0a61 */
[----:B------:R-:W-:-:S03]  /*3fe0*/  LOP3.LUT R157, R74, 0x74, RZ, 0xfc, !PT ;  /* 0x000000744a9d7812 */ /* 0x000fc600078efcff */
[C---:B------:R-:W-:Y:S01]  /*3ff0*/  IMAD R116, R23.reuse, R97, R116 ;  /* 0x0000006117747224 */ /* 0x040fe200078e0274 */
[----:B------:R-:W-:Y:S01]  /*4000*/  IABS R118, R157 ;  /* 0x0000009d00767213 */ /* 0x000fe20000000000 */
[----:B------:R-:W-:Y:S01]  /*4010*/  @!P1 IMAD.MOV R108, RZ, RZ, -R108 ;  /* 0x000000ffff6c9224 */ /* 0x000fe200078e0a6c */
[C---:B------:R-:W-:Y:S01]  /*4020*/  ISETP.GT.U32.AND P1, PT, R23.reuse, R98, PT ;  /* 0x000000621700720c */ /* 0x040fe20003f24070 */
[----:B------:R-:W-:Y:S01]  /*4030*/  @!P2 IMAD.MOV R95, RZ, RZ, -R95 ;  /* 0x000000ffff5fa224 */ /* 0x000fe200078e0a5f */
[C---:B------:R-:W-:Y:S01]  /*4040*/  ISETP.GT.U32.AND P2, PT, R23.reuse, R100, PT ;  /* 0x000000641700720c */ /* 0x040fe20003f44070 */
[C---:B------:R-:W-:Y:S02]  /*4050*/  IMAD R110, R23.reuse, R110, R109 ;  /* 0x0000006e176e7224 */ /* 0x040fe400078e026d */
[--C-:B------:R-:W-:Y:S01]  /*4060*/  @!P6 IMAD.IADD R112, R112, 0x1, -R23.reuse ;  /* 0x000000017070e824 */ /* 0x100fe200078e0a17 */
[C---:B------:R-:W-:Y:S01]  /*4070*/  ISETP.GT.U32.AND P6, PT, R23.reuse, R116, PT ;  /* 0x000000741700720c */ /* 0x040fe20003fc4070 */
[----:B------:R-:W-:Y:S01]  /*4080*/  @!P0 IMAD.IADD R94, R94, 0x1, -R23 ;  /* 0x000000015e5e8824 */ /* 0x000fe200078e0a17 */
[----:B------:R-:W-:Y:S01]  /*4090*/  ISETP.GT.U32.AND P0, PT, R23, R104, PT ;  /* 0x000000681700720c */ /* 0x000fe20003f04070 */
[----:B------:R-:W-:-:S04]  /*40a0*/  IMAD.HI.U32 R99, R72, R118, RZ ;  /* 0x0000007648637227 */ /* 0x000fc800078e00ff */
[----:B------:R-:W-:Y:S01]  /*40b0*/  @!P4 IMAD.IADD R96, R96, 0x1, -R23 ;  /* 0x000000016060c824 */ /* 0x000fe200078e0a17 */
[----:B------:R-:W-:Y:S01]  /*40c0*/  ISETP.GT.U32.AND P4, PT, R23, R110, PT ;  /* 0x0000006e1700720c */ /* 0x000fe20003f84070 */
[----:B------:R-:W-:-:S04]  /*40d0*/  IMAD.MOV R99, RZ, RZ, -R99 ;  /* 0x000000ffff637224 */ /* 0x000fc800078e0a63 */
[----:B------:R-:W-:Y:S02]  /*40e0*/  IMAD R118, R23, R99, R118 ;  /* 0x0000006317767224 */ /* 0x000fe400078e0276 */
[--C-:B------:R-:W-:Y:S01]  /*40f0*/  @!P1 IMAD.IADD R98, R98, 0x1, -R23.reuse ;  /* 0x0000000162629824 */ /* 0x100fe200078e0a17 */
[----:B------:R-:W-:Y:S01]  /*4100*/  ISETP.GE.AND P1, PT, R111, RZ, PT ;  /* 0x000000ff6f00720c */ /* 0x000fe20003f26270 */
[--C-:B------:R-:W-:Y:S01]  /*4110*/  @!P2 IMAD.IADD R100, R100, 0x1, -R23.reuse ;  /* 0x000000016464a824 */ /* 0x100fe200078e0a17 */
[----:B------:R-:W-:Y:S01]  /*4120*/  ISETP.GE.AND P2, PT, R113, RZ, PT ;  /* 0x000000ff7100720c */ /* 0x000fe20003f46270 */
[--C-:B------:R-:W-:Y:S01]  /*4130*/  @!P6 IMAD.IADD R116, R116, 0x1, -R23.reuse ;  /* 0x000000017474e824 */ /* 0x100fe200078e0a17 */
[----:B------:R-:W-:Y:S01]  /*4140*/  LOP3.LUT R111, R74, 0x78, RZ, 0xfc, !PT ;  /* 0x000000784a6f7812 */ /* 0x000fe200078efcff */
[--C-:B------:R-:W-:Y:S01]  /*4150*/  @!P0 IMAD.IADD R104, R104, 0x1, -R23.reuse ;  /* 0x0000000168688824 */ /* 0x100fe200078e0a17 */
[----:B------:R-:W-:Y:S01]  /*4160*/  ISETP.GT.U32.AND P6, PT, R23, R118, PT ;  /* 0x000000761700720c */ /* 0x000fe20003fc4070 */
[----:B------:R-:W-:Y:S01]  /*4170*/  @!P4 IMAD.IADD R110, R110, 0x1, -R23 ;  /* 0x000000016e6ec824 */ /* 0x000fe200078e0a17 */
[----:B------:R-:W-:-:S02]  /*4180*/  ISETP.GE.AND P0, PT, R114, RZ, PT ;  /* 0x000000ff7200720c */ /* 0x000fc40003f06270 */
[----:B------:R-:W-:Y:S02]  /*4190*/  ISETP.GE.AND P4, PT, R115, RZ, PT ;  /* 0x000000ff7300720c */ /* 0x000fe40003f86270 */
[C---:B------:R-:W-:Y:S02]  /*41a0*/  LOP3.LUT R109, R74.reuse, 0x76, RZ, 0xfc, !PT ;  /* 0x000000764a6d7812 */ /* 0x040fe400078efcff */
[----:B------:R-:W-:Y:S02]  /*41b0*/  IABS R130, R111 ;  /* 0x0000006f00827213 */ /* 0x000fe40000000000 */
[C---:B------:R-:W-:Y:S02]  /*41c0*/  LOP3.LUT R115, R74.reuse, 0x7c, RZ, 0xfc, !PT ;  /* 0x0000007c4a737812 */ /* 0x040fe400078efcff */
[----:B------:R-:W-:Y:S01]  /*41d0*/  LOP3.LUT R113, R74, 0x7a, RZ, 0xfc, !PT ;  /* 0x0000007a4a717812 */ /* 0x000fe200078efcff */
[----:B------:R-:W-:Y:S01]  /*41e0*/  IMAD.HI.U32 R97, R72, R130, RZ ;  /* 0x0000008248617227 */ /* 0x000fe200078e00ff */
[----:B------:R-:W-:-:S02]  /*41f0*/  LOP3.LUT R105, R74, 0x7e, RZ, 0xfc, !PT ;  /* 0x0000007e4a697812 */ /* 0x000fc400078efcff */
[----:B------:R-:W-:Y:S01]  /*4200*/  IABS R101, R109 ;  /* 0x0000006d00657213 */ /* 0x000fe20000000000 */
[----:B------:R-:W-:Y:S01]  /*4210*/  @!P3 IMAD.MOV R94, RZ, RZ, -R94 ;  /* 0x000000ffff5eb224 */ /* 0x000fe200078e0a5e */
[----:B------:R-:W-:Y:S02]  /*4220*/  IABS R156, R115 ;  /* 0x00000073009c7213 */ /* 0x000fe40000000000 */
[----:B------:R-:W-:Y:S01]  /*4230*/  IABS R154, R113 ;  /* 0x00000071009a7213 */ /* 0x000fe20000000000 */
[----:B------:R-:W-:Y:S01]  /*4240*/  @!P2 IMAD.MOV R98, RZ, RZ, -R98 ;  /* 0x000000ffff62a224 */ /* 0x000fe200078e0a62 */
[C---:B------:R-:W-:Y:S01]  /*4250*/  ISETP.GT.U32.AND P3, PT, R23.reuse, R104, PT ;  /* 0x000000681700720c */ /* 0x040fe20003f64070 */
[----:B------:R-:W-:Y:S01]  /*4260*/  IMAD.HI.U32 R74, R72, R101, RZ ;  /* 0x00000065484a7227 */ /* 0x000fe200078e00ff */
[----:B------:R-:W-:Y:S02]  /*4270*/  IABS R158, R105 ;  /* 0x00000069009e7213 */ /* 0x000fe40000000000 */
[----:B------:R-:W-:Y:S01]  /*4280*/  ISETP.GT.U32.AND P2, PT, R23, R112, PT ;  /* 0x000000701700720c */ /* 0x000fe20003f44070 */
[----:B------:R-:W-:-:S02]  /*4290*/  IMAD.MOV R103, RZ, RZ, -R97 ;  /* 0x000000ffff677224 */ /* 0x000fc400078e0a61 */
[----:B------:R-:W-:Y:S02]  /*42a0*/  @!P6 IMAD.IADD R118, R118, 0x1, -R23 ;  /* 0x000000017676e824 */ /* 0x000fe400078e0a17 */
[----:B------:R-:W-:Y:S01]  /*42b0*/  @!P1 IMAD.MOV R96, RZ, RZ, -R96 ;  /* 0x000000ffff609224 */ /* 0x000fe200078e0a60 */
[C---:B------:R-:W-:Y:S01]  /*42c0*/  ISETP.GT.U32.AND P1, PT, R23.reuse, R110, PT ;  /* 0x0000006e1700720c */ /* 0x040fe20003f24070 */
[----:B------:R-:W-:Y:S01]  /*42d0*/  IMAD.HI.U32 R97, R72, R156, RZ ;  /* 0x0000009c48617227 */ /* 0x000fe200078e00ff */
[----:B------:R-:W-:-:S03]  /*42e0*/  ISETP.GT.U32.AND P6, PT, R23, R118, PT ;  /* 0x000000761700720c */ /* 0x000fc60003fc4070 */
[----:B------:R-:W-:-:S04]  /*42f0*/  IMAD.HI.U32 R99, R72, R154, RZ ;  /* 0x0000009a48637227 */ /* 0x000fc800078e00ff */
[----:B------:R-:W-:Y:S01]  /*4300*/  @!P0 IMAD.MOV R100, RZ, RZ, -R100 ;  /* 0x000000ffff648224 */ /* 0x000fe200078e0a64 */
[----:B------:R-:W-:Y:S01]  /*4310*/  ISETP.GT.U32.AND P0, PT, R23, R116, PT ;  /* 0x000000741700720c */ /* 0x000fe20003f04070 */
[----:B------:R-:W-:Y:S02]  /*4320*/  IMAD.MOV R74, RZ, RZ, -R74 ;  /* 0x000000ffff4a7224 */ /* 0x000fe400078e0a4a */
[----:B------:R-:W-:-:S04]  /*4330*/  IMAD.HI.U32 R72, R72, R158, RZ ;  /* 0x0000009e48487227 */ /* 0x000fc800078e00ff */
[----:B------:R-:W-:Y:S02]  /*4340*/  IMAD.MOV R97, RZ, RZ, -R97 ;  /* 0x000000ffff617224 */ /* 0x000fe400078e0a61 */
[----:B------:R-:W-:Y:S02]  /*4350*/  IMAD.MOV R99, RZ, RZ, -R99 ;  /* 0x000000ffff637224 */ /* 0x000fe400078e0a63 */
[C---:B------:R-:W-:Y:S02]  /*4360*/  IMAD R130, R23.reuse, R103, R130 ;  /* 0x0000006717827224 */ /* 0x040fe400078e0282 */
[C---:B------:R-:W-:Y:S02]  /*4370*/  IMAD R74, R23.reuse, R74, R101 ;  /* 0x0000004a174a7224 */ /* 0x040fe400078e0265 */
[----:B------:R-:W-:Y:S02]  /*4380*/  IMAD.MOV R72, RZ, RZ, -R72 ;  /* 0x000000ffff487224 */ /* 0x000fe400078e0a48 */
[----:B------:R-:W-:-:S02]  /*4390*/  IMAD R156, R23, R97, R156 ;  /* 0x00000061179c7224 */ /* 0x000fc400078e029c */
[C---:B------:R-:W-:Y:S02]  /*43a0*/  IMAD R154, R23.reuse, R99, R154 ;  /* 0x00000063179a7224 */ /* 0x040fe400078e029a */
[--C-:B------:R-:W-:Y:S01]  /*43b0*/  @!P3 IMAD.IADD R104, R104, 0x1, -R23.reuse ;  /* 0x000000016868b824 */ /* 0x100fe200078e0a17 */
[C---:B------:R-:W-:Y:S01]  /*43c0*/  ISETP.GT.U32.AND P3, PT, R23.reuse, R130, PT ;  /* 0x000000821700720c */ /* 0x040fe20003f64070 */
[C---:B------:R-:W-:Y:S02]  /*43d0*/  IMAD R158, R23.reuse, R72, R158 ;  /* 0x00000048179e7224 */ /* 0x040fe400078e029e */
[----:B------:R-:W-:Y:S01]  /*43e0*/  @!P4 IMAD.MOV R102, RZ, RZ, -R102 ;  /* 0x000000ffff66c224 */ /* 0x000fe200078e0a66 */
[C---:B------:R-:W-:Y:S01]  /*43f0*/  ISETP.GT.U32.AND P4, PT, R23.reuse, R74, PT ;  /* 0x0000004a1700720c */ /* 0x040fe20003f84070 */
[--C-:B------:R-:W-:Y:S01]  /*4400*/  @!P2 IMAD.IADD R112, R112, 0x1, -R23.reuse ;  /* 0x000000017070a824 */ /* 0x100fe200078e0a17 */
[C---:B------:R-:W-:Y:S01]  /*4410*/  ISETP.GT.U32.AND P2, PT, R23.reuse, R156, PT ;  /* 0x0000009c1700720c */ /* 0x040fe20003f44070 */
[--C-:B------:R-:W-:Y:S01]  /*4420*/  @!P1 IMAD.IADD R110, R110, 0x1, -R23.reuse ;  /* 0x000000016e6e9824 */ /* 0x100fe200078e0a17 */
[C---:B------:R-:W-:Y:S01]  /*4430*/  ISETP.GT.U32.AND P1, PT, R23.reuse, R154, PT ;  /* 0x0000009a1700720c */ /* 0x040fe20003f24070 */
[--C-:B------:R-:W-:Y:S01]  /*4440*/  @!P0 IMAD.IADD R116, R116, 0x1, -R23.reuse ;  /* 0x0000000174748824 */ /* 0x100fe200078e0a17 */
[----:B------:R-:W-:Y:S01]  /*4450*/  ISETP.GT.U32.AND P0, PT, R23, R158, PT ;  /* 0x0000009e1700720c */ /* 0x000fe20003f04070 */
[--C-:B------:R-:W-:Y:S01]  /*4460*/  @!P6 IMAD.IADD R118, R118, 0x1, -R23.reuse ;  /* 0x000000017676e824 */ /* 0x100fe200078e0a17 */
[----:B------:R-:W-:Y:S01]  /*4470*/  ISETP.GE.AND P6, PT, R117, RZ, PT ;  /* 0x000000ff7500720c */ /* 0x000fe20003fc6270 */
[----:B------:R-:W-:Y:S01]  /*4480*/  @!P3 IMAD.IADD R130, R130, 0x1, -R23 ;  /* 0x000000018282b824 */ /* 0x000fe200078e0a17 */
[----:B------:R-:W-:-:S03]  /*4490*/  ISETP.GE.AND P3, PT, R153, RZ, PT ;  /* 0x000000ff9900720c */ /* 0x000fc60003f66270 */
[--C-:B------:R-:W-:Y:S01]  /*44a0*/  @!P4 IMAD.IADD R74, R74, 0x1, -R23.reuse ;  /* 0x000000014a4ac824 */ /* 0x100fe200078e0a17 */
[----:B------:R-:W-:Y:S01]  /*44b0*/  ISETP.GE.AND P4, PT, R119, RZ, PT ;  /* 0x000000ff7700720c */ /* 0x000fe20003f86270 */
[--C-:B------:R-:W-:Y:S01]  /*44c0*/  @!P2 IMAD.IADD R156, R156, 0x1, -R23.reuse ;  /* 0x000000019c9ca824 */ /* 0x100fe200078e0a17 */
[----:B------:R-:W-:Y:S01]  /*44d0*/  ISETP.GE.AND P2, PT, R157, RZ, PT ;  /* 0x000000ff9d00720c */ /* 0x000fe20003f46270 */
[--C-:B------:R-:W-:Y:S01]  /*44e0*/  @!P1 IMAD.IADD R154, R154, 0x1, -R23.reuse ;  /* 0x000000019a9a9824 */ /* 0x100fe200078e0a17 */
[----:B------:R-:W-:Y:S01]  /*44f0*/  ISETP.GE.AND P1, PT, R155, RZ, PT ;  /* 0x000000ff9b00720c */ /* 0x000fe20003f26270 */
[----:B------:R-:W-:Y:S01]  /*4500*/  @!P0 IMAD.IADD R158, R158, 0x1, -R23 ;  /* 0x000000019e9e8824 */ /* 0x000fe200078e0a17 */
[C---:B------:R-:W-:Y:S01]  /*4510*/  ISETP.GT.U32.AND P0, PT, R23.reuse, R74, PT ;  /* 0x0000004a1700720c */ /* 0x040fe20003f04070 */
[----:B------:R-:W-:Y:S01]  /*4520*/  @!P6 IMAD.MOV R104, RZ, RZ, -R104 ;  /* 0x000000ffff68e224 */ /* 0x000fe200078e0a68 */
[----:B------:R-:W-:Y:S01]  /*4530*/  ISETP.GT.U32.AND P6, PT, R23, R156, PT ;  /* 0x0000009c1700720c */ /* 0x000fe20003fc4070 */
[----:B------:R-:W-:-:S02]  /*4540*/  IMAD.MOV.U32 R72, RZ, RZ, R112 ;  /* 0x000000ffff487224 */ /* 0x000fc400078e0070 */
[----:B------:R-:W-:Y:S02]  /*4550*/  IMAD.MOV.U32 R114, RZ, RZ, R110 ;  /* 0x000000ffff727224 */ /* 0x000fe400078e006e */
[----:B------:R-:W-:Y:S01]  /*4560*/  @!P3 IMAD.MOV R72, RZ, RZ, -R72 ;  /* 0x000000ffff48b224 */ /* 0x000fe200078e0a48 */
[C---:B------:R-:W-:Y:S01]  /*4570*/  ISETP.GT.U32.AND P3, PT, R23.reuse, R154, PT ;  /* 0x0000009a1700720c */ /* 0x040fe20003f64070 */
[----:B------:R-:W-:Y:S01]  /*4580*/  @!P4 IMAD.MOV R114, RZ, RZ, -R114 ;  /* 0x000000ffff72c224 */ /* 0x000fe200078e0a72 */
[----:B------:R-:W-:Y:S01]  /*4590*/  ISETP.GT.U32.AND P4, PT, R23, R130, PT ;  /* 0x000000821700720c */ /* 0x000fe20003f84070 */
[----:B------:R-:W-:Y:S01]  /*45a0*/  @!P2 IMAD.MOV R118, RZ, RZ, -R118 ;  /* 0x000000ffff76a224 */ /* 0x000fe200078e0a76 */
[----:B------:R-:W-:Y:S01]  /*45b0*/  ISETP.GE.AND P2, PT, R109, RZ, PT ;  /* 0x000000ff6d00720c */ /* 0x000fe20003f46270 */
[----:B------:R-:W-:Y:S01]  /*45c0*/  @!P1 IMAD.MOV R116, RZ, RZ, -R116 ;  /* 0x000000ffff749224 */ /* 0x000fe200078e0a74 */
        /* <DEDUP_REMOVED lines=9> */
[----:B------:R-:W-:Y:S01]  /*4660*/  @!P2 IMAD.MOV R74, RZ, RZ, -R74 ;  /* 0x000000ffff4aa224 */ /* 0x000fe200078e0a4a */
[----:B------:R-:W-:Y:S01]  /*4670*/  PLOP3.LUT P2, PT, PT, PT, UP1, 0x80, 0x8 ;  /* 0x000000000008781c */ /* 0x000fe20003f4f018 */
[----:B------:R-:W-:Y:S01]  /*4680*/  @!P1 IMAD.IADD R158, R158, 0x1, -R23 ;  /* 0x000000019e9e9824 */ /* 0x000fe200078e0a17 */
[----:B------:R-:W-:Y:S01]  /*4690*/  LOP3.LUT R23, R73, 0x44, RZ, 0xfc, !PT ;  /* 0x0000004449177812 */ /* 0x000fe200078efcff */
[----:B------:R-:W-:Y:S01]  /*46a0*/  @!P0 IMAD.MOV R130, RZ, RZ, -R130 ;  /* 0x000000ffff828224 */ /* 0x000fe200078e0a82 */
[----:B------:R-:W-:Y:S01]  /*46b0*/  PLOP3.LUT P0, PT, PT, PT, UP1, 0x80, 0x8 ;  /* 0x000000000008781c */ /* 0x000fe20003f0f018 */
[----:B------:R-:W-:Y:S01]  /*46c0*/  @!P6 IMAD.MOV R158, RZ, RZ, -R158 ;  /* 0x000000ffff9ee224 */ /* 0x000fe200078e0a9e */
[----:B------:R-:W-:-:S02]  /*46d0*/  ISETP.LT.AND P2, PT, R81, UR20, P2 ;  /* 0x0000001451007c0c */ /* 0x000fc40009741270 */
[----:B------:R-:W-:Y:S02]  /*46e0*/  ISETP.NE.AND P6, PT, R87, RZ, PT ;  /* 0x000000ff5700720c */ /* 0x000fe40003fc5270 */
[----:B------:R-:W-:Y:S02]  /*46f0*/  LOP3.LUT R81, RZ, R87, RZ, 0x33, !PT ;  /* 0x00000057ff517212 */ /* 0x000fe400078e33ff */
[----:B------:R-:W-:Y:S02]  /*4700*/  ISETP.LT.AND P0, PT, R23, UR20, P0 ;  /* 0x0000001417007c0c */ /* 0x000fe40008701270 */
[----:B------:R-:W-:Y:S01]  /*4710*/  SEL R99, R81, R72, !P6 ;  /* 0x0000004851637207 */ /* 0x000fe20007000000 */
[----:B------:R-:W-:Y:S01]  /*4720*/  @!P3 IMAD.MOV R156, RZ, RZ, -R156 ;  /* 0x000000ffff9cb224 */ /* 0x000fe200078e0a9c */
[----:B------:R-:W-:Y:S01]  /*4730*/  LOP3.LUT R72, R0, 0x7f, RZ, 0xc0, !PT ;  /* 0x0000007f00487812 */ /* 0x000fe200078ec0ff */
[----:B------:R-:W-:Y:S01]  /*4740*/  @!P4 IMAD.MOV R154, RZ, RZ, -R154 ;  /* 0x000000ffff9ac224 */ /* 0x000fe200078e0a9a */
[----:B------:R-:W-:-:S02]  /*4750*/  PLOP3.LUT P1, PT, PT, PT, UP1, 0x80, 0x8 ;  /* 0x000000000008781c */ /* 0x000fc40003f2f018 */
[----:B------:R-:W-:Y:S02]  /*4760*/  PLOP3.LUT P3, PT, PT, PT, UP1, 0x80, 0x8 ;  /* 0x000000000008781c */ /* 0x000fe40003f6f018 */
[----:B------:R-:W-:Y:S02]  /*4770*/  LOP3.LUT R23, R73, 0x54, RZ, 0xfc, !PT ;  /* 0x0000005449177812 */ /* 0x000fe400078efcff */
[----:B------:R-:W-:Y:S01]  /*4780*/  PLOP3.LUT P4, PT, PT, PT, UP1, 0x80, 0x8 ;  /* 0x000000000008781c */ /* 0x000fe20003f8f018 */
[----:B------:R-:W-:Y:S01]  /*4790*/  IMAD R71, R72, R71, RZ ;  /* 0x0000004748477224 */ /* 0x000fe200078e02ff */
[----:B------:R-:W-:Y:S02]  /*47a0*/  PRMT R224, RZ, 0x7610, R224 ;  /* 0x00007610ffe07816 */ /* 0x000fe400000000e0 */
[----:B------:R-:W-:Y:S02]  /*47b0*/  ISETP.LT.AND P1, PT, R83, UR20, P1 ;  /* 0x0000001453007c0c */ /* 0x000fe40008f21270 */
[----:B------:R-:W-:-:S02]  /*47c0*/  ISETP.LT.AND P3, PT, R79, UR20, P3 ;  /* 0x000000144f007c0c */ /* 0x000fc40009f61270 */
[C---:B------:R-:W-:Y:S01]  /*47d0*/  SEL R83, R81.reuse, R76, !P6 ;  /* 0x0000004c51537207 */ /* 0x040fe20007000000 */
[----:B------:R-:W2:Y:S01]  /*47e0*/  @P0 LDG.E.U8 R224, desc[UR18][R54.64] ;  /* 0x0000001236e00981 */ /* 0x000ea2000c1e1100 */
[----:B------:R-:W-:Y:S02]  /*47f0*/  SEL R115, R81, R116, !P6 ;  /* 0x0000007451737207 */ /* 0x000fe40007000000 */
[----:B------:R-:W-:Y:S02]  /*4800*/  ISETP.LT.AND P4, PT, R23, UR20, P4 ;  /* 0x0000001417007c0c */ /* 0x000fe4000a781270 */
[C---:B------:R-:W-:Y:S02]  /*4810*/  SEL R87, R81.reuse, R89, !P6 ;  /* 0x0000005951577207 */ /* 0x040fe40007000000 */
[----:B------:R-:W-:Y:S02]  /*4820*/  SEL R116, R81, R118, !P6 ;  /* 0x0000007651747207 */ /* 0x000fe40007000000 */
[----:B------:R-:W-:-:S02]  /*4830*/  PRMT R222, RZ, 0x7610, R222 ;  /* 0x00007610ffde7816 */ /* 0x000fc400000000de */
[C---:B------:R-:W-:Y:S02]  /*4840*/  SEL R79, R81.reuse, R70, !P6 ;  /* 0x00000046514f7207 */ /* 0x040fe40007000000 */
[C---:B------:R-:W-:Y:S02]  /*4850*/  SEL R135, R81.reuse, R135, !P6 ;  /* 0x0000008751877207 */ /* 0x040fe40007000000 */
[C---:B------:R-:W-:Y:S01]  /*4860*/  SEL R120, R81.reuse, R120, !P6 ;  /* 0x0000007851787207 */ /* 0x040fe20007000000 */
[----:B------:R-:W2:Y:S01]  /*4870*/  @P2 LDG.E.U8 R222, desc[UR18][R52.64] ;  /* 0x0000001234de2981 */ /* 0x000ea2000c1e1100 */
[C---:B------:R-:W-:Y:S02]  /*4880*/  SEL R78, R81.reuse, R78, !P6 ;  /* 0x0000004e514e7207 */ /* 0x040fe40007000000 */
[C---:B------:R-:W-:Y:S02]  /*4890*/  SEL R121, R81.reuse, R121, !P6 ;  /* 0x0000007951797207 */ /* 0x040fe40007000000 */
[----:B------:R-:W-:-:S02]  /*48a0*/  SEL R122, R81, R122, !P6 ;  /* 0x0000007a517a7207 */ /* 0x000fc40007000000 */
[C---:B------:R-:W-:Y:S02]  /*48b0*/  SEL R123, R81.reuse, R123, !P6 ;  /* 0x0000007b517b7207 */ /* 0x040fe40007000000 */
[C---:B------:R-:W-:Y:S02]  /*48c0*/  SEL R80, R81.reuse, R80, !P6 ;  /* 0x0000005051507207 */ /* 0x040fe40007000000 */
[C---:B------:R-:W-:Y:S02]  /*48d0*/  SEL R124, R81.reuse, R124, !P6 ;  /* 0x0000007c517c7207 */ /* 0x040fe40007000000 */
        /* <DEDUP_REMOVED lines=49> */
[----:B------:R-:W-:Y:S02]  /*4bf0*/  SEL R81, R81, R158, !P6 ;  /* 0x0000009e51517207 */ /* 0x000fe40007000000 */
[----:B------:R-:W-:-:S02]  /*4c00*/  LOP3.LUT R70, R73, 0x64, RZ, 0xfc, !PT ;  /* 0x0000006449467812 */ /* 0x000fc400078efcff */
[----:B------:R-:W-:Y:S02]  /*4c10*/  IADD3 R198, P6, PT, R71, UR14, RZ ;  /* 0x0000000e47c67c10 */ /* 0x000fe4000ffde0ff */
[----:B------:R-:W-:Y:S01]  /*4c20*/  LOP3.LUT R76, R73, 0x74, RZ, 0xfc, !PT ;  /* 0x00000074494c7812 */ /* 0x000fe200078efcff */
[----:B0-----:R-:W-:Y:S01]  /*4c30*/  IMAD R73, R83, UR4, RZ ;  /* 0x0000000453497c24 */ /* 0x001fe2000f8e02ff */
[----:B------:R-:W-:Y:S02]  /*4c40*/  PLOP3.LUT P0, PT, PT, PT, UP1, 0x80, 0x8 ;  /* 0x000000000008781c */ /* 0x000fe40003f0f018 */
[----:B------:R-:W-:Y:S02]  /*4c50*/  PRMT R226, RZ, 0x7610, R226 ;  /* 0x00007610ffe27816 */ /* 0x000fe400000000e2 */
[----:B------:R-:W-:Y:S02]  /*4c60*/  PRMT R251, RZ, 0x7610, R251 ;  /* 0x00007610fffb7816 */ /* 0x000fe400000000fb */
[----:B------:R-:W-:Y:S01]  /*4c70*/  LEA.HI.X.SX32 R199, R71, UR15, 0x1, P6 ;  /* 0x0000000f47c77c11 */ /* 0x000fe2000b0f0eff */
[----:B------:R-:W-:Y:S01]  /*4c80*/  IMAD R71, R79, UR4, RZ ;  /* 0x000000044f477c24 */ /* 0x000fe2000f8e02ff */
[----:B------:R-:W-:Y:S01]  /*4c90*/  PRMT R228, RZ, 0x7610, R228 ;  /* 0x00007610ffe47816 */ /* 0x000fe200000000e4 */
[----:B------:R-:W-:Y:S01]  /*4ca0*/  IMAD R78, R78, UR4, RZ ;  /* 0x000000044e4e7c24 */ /* 0x000fe2000f8e02ff */
[----:B------:R-:W-:Y:S01]  /*4cb0*/  PLOP3.LUT P2, PT, PT, PT, UP1, 0x80, 0x8 ;  /* 0x000000000008781c */ /* 0x000fe20003f4f018 */
[----:B------:R-:W2:Y:S01]  /*4cc0*/  @P1 LDG.E.U8 R226, desc[UR18][R56.64] ;  /* 0x0000001238e21981 */ /* 0x000ea2000c1e1100 */
[----:B------:R-:W-:-:S02]  /*4cd0*/  ISETP.LT.AND P0, PT, R72, UR20, P0 ;  /* 0x0000001448007c0c */ /* 0x000fc40008701270 */
[-C--:B------:R-:W-:Y:S01]  /*4ce0*/  IADD3 R72, P6, PT, R73, R198.reuse, RZ ;  /* 0x000000c649487210 */ /* 0x080fe20007fde0ff */
[----:B------:R-:W2:Y:S01]  /*4cf0*/  @P3 LDG.E.U8 R251, desc[UR18][R60.64] ;  /* 0x000000123cfb3981 */ /* 0x000ea2000c1e1100 */
[----:B------:R-:W-:Y:S01]  /*4d00*/  ISETP.LT.AND P2, PT, R70, UR20, P2 ;  /* 0x0000001446007c0c */ /* 0x000fe20009741270 */
[----:B------:R-:W-:Y:S01]  /*4d10*/  IMAD R81, R81, UR4, RZ ;  /* 0x0000000451517c24 */ /* 0x000fe2000f8e02ff */
[----:B------:R-:W-:Y:S01]  /*4d20*/  PLOP3.LUT P1, PT, PT, PT, UP1, 0x80, 0x8 ;  /* 0x000000000008781c */ /* 0x000fe20003f2f018 */
[----:B------:R-:W2:Y:S01]  /*4d30*/  @P4 LDG.E.U8 R228, desc[UR18][R58.64] ;  /* 0x000000123ae44981 */ /* 0x000ea2000c1e1100 */
[----:B------:R-:W-:Y:S02]  /*4d40*/  IADD3 R70, P3, PT, R71, R198, RZ ;  /* 0x000000c647467210 */ /* 0x000fe40007f7e0ff */
[----:B------:R-:W-:Y:S02]  /*4d50*/  LEA.HI.X.SX32 R73, R73, R199, 0x1, P6 ;  /* 0x000000c749497211 */ /* 0x000fe400030f0eff */
[----:B------:R-:W-:-:S02]  /*4d60*/  PLOP3.LUT P4, PT, PT, PT, UP1, 0x80, 0x8 ;  /* 0x000000000008781c */ /* 0x000fc40003f8f018 */
[----:B------:R-:W-:Y:S02]  /*4d70*/  IADD3 R74, P6, PT, R78, R198, RZ ;  /* 0x000000c64e4a7210 */ /* 0x000fe40007fde0ff */
[-C--:B------:R-:W-:Y:S02]  /*4d80*/  LEA.HI.X.SX32 R71, R71, R199.reuse, 0x1, P3 ;  /* 0x000000c747477211 */ /* 0x080fe400018f0eff */
[----:B------:R-:W-:Y:S01]  /*4d90*/  ISETP.LT.AND P1, PT, R75, UR20, P1 ;  /* 0x000000144b007c0c */ /* 0x000fe20008f21270 */
[----:B------:R-:W-:Y:S01]  /*4da0*/  IMAD R79, R80, UR4, RZ ;  /* 0x00000004504f7c24 */ /* 0x000fe2000f8e02ff */
[----:B------:R-:W-:Y:S02]  /*4db0*/  PLOP3.LUT P3, PT, PT, PT, UP1, 0x80, 0x8 ;  /* 0x000000000008781c */ /* 0x000fe40003f6f018 */
[----:B------:R-:W-:Y:S02]  /*4dc0*/  ISETP.LT.AND P4, PT, R76, UR20, P4 ;  /* 0x000000144c007c0c */ /* 0x000fe4000a781270 */
[----:B------:R-:W-:-:S02]  /*4dd0*/  LEA.HI.X.SX32 R75, R78, R199, 0x1, P6 ;  /* 0x000000c74e4b7211 */ /* 0x000fc400030f0eff */
[-C--:B------:R-:W-:Y:S02]  /*4de0*/  IADD3 R76, P6, PT, R81, R198.reuse, RZ ;  /* 0x000000c6514c7210 */ /* 0x080fe40007fde0ff */
[----:B------:R-:W-:Y:S02]  /*4df0*/  ISETP.LT.AND P3, PT, R77, UR20, P3 ;  /* 0x000000144d007c0c */ /* 0x000fe40009f61270 */
[----:B------:R-:W-:Y:S01]  /*4e00*/  LEA.HI.X.SX32 R77, R81, R199, 0x1, P6 ;  /* 0x000000c7514d7211 */ /* 0x000fe200030f0eff */
[----:B------:R-:W-:Y:S01]  /*4e10*/  IMAD R81, R82, UR4, RZ ;  /* 0x0000000452517c24 */ /* 0x000fe2000f8e02ff */
[----:B------:R-:W-:Y:S01]  /*4e20*/  IADD3 R78, P6, PT, R79, R198, RZ ;  /* 0x000000c64f4e7210 */ /* 0x000fe20007fde0ff */
[----:B------:R-:W-:-:S03]  /*4e30*/  IMAD R83, R84, UR4, RZ ;  /* 0x0000000454537c24 */ /* 0x000fc6000f8e02ff */
[----:B------:R-:W-:Y:S02]  /*4e40*/  LEA.HI.X.SX32 R79, R79, R199, 0x1, P6 ;  /* 0x000000c74f4f7211 */ /* 0x000fe400030f0eff */
        /* <DEDUP_REMOVED lines=25> */
[----:B------:R-:W-:Y:S01]  /*4fe0*/  IMAD R103, R97, UR4, RZ ;  /* 0x0000000461677c24 */ /* 0x000fe2000f8e02ff */
[----:B------:R-:W-:Y:S02]  /*4ff0*/  PRMT R249, RZ, 0x7610, R249 ;  /* 0x00007610fff97816 */ /* 0x000fe400000000f9 */
[----:B------:R-:W-:Y:S02]  /*5000*/  PRMT R237, RZ, 0x7610, R237 ;  /* 0x00007610ffed7816 */ /* 0x000fe400000000ed */
[----:B------:R-:W-:Y:S02]  /*5010*/  PRMT R241, RZ, 0x7610, R241 ;  /* 0x00007610fff17816 */ /* 0x000fe400000000f1 */
[----:B------:R-:W-:Y:S01]  /*5020*/  PRMT R243, RZ, 0x7610, R243 ;  /* 0x00007610fff37816 */ /* 0x000fe200000000f3 */
[----:B------:R-:W3:Y:S01]  /*5030*/  @P2 LDG.E.U8 R249, desc[UR18][R62.64] ;  /* 0x000000123ef92981 */ /* 0x000ee2000c1e1100 */
[----:B------:R-:W-:-:S02]  /*5040*/  PRMT R245, RZ, 0x7610, R245 ;  /* 0x00007610fff57816 */ /* 0x000fc400000000f5 */
[----:B------:R-:W-:Y:S01]  /*5050*/  PRMT R247, RZ, 0x7610, R247 ;  /* 0x00007610fff77816 */ /* 0x000fe200000000f7 */
[----:B------:R-:W3:Y:S01]  /*5060*/  @P1 LDG.E.U8 R237, desc[UR18][R64.64] ;  /* 0x0000001240ed1981 */ /* 0x000ee2000c1e1100 */
[----:B------:R-:W-:Y:S02]  /*5070*/  PRMT R239, RZ, 0x7610, R239 ;  /* 0x00007610ffef7816 */ /* 0x000fe400000000ef */
[----:B------:R-:W-:Y:S01]  /*5080*/  PRMT R209, RZ, 0x7610, R209 ;  /* 0x00007610ffd17816 */ /* 0x000fe200000000d1 */
[----:B------:R-:W4:Y:S01]  /*5090*/  @P4 LDG.E.U8 R241, desc[UR18][R66.64] ;  /* 0x0000001242f14981 */ /* 0x000f22000c1e1100 */
[----:B------:R-:W-:Y:S02]  /*50a0*/  PRMT R207, RZ, 0x7610, R207 ;  /* 0x00007610ffcf7816 */ /* 0x000fe400000000cf */
[----:B------:R-:W-:Y:S01]  /*50b0*/  PRMT R250, RZ, 0x7610, R250 ;  /* 0x00007610fffa7816 */ /* 0x000fe200000000fa */
[----:B------:R-:W4:Y:S01]  /*50c0*/  @P3 LDG.E.U8 R243, desc[UR18][R68.64] ;  /* 0x0000001244f33981 */ /* 0x000f22000c1e1100 */
[----:B------:R-:W-:-:S02]  /*50d0*/  PRMT R248, RZ, 0x7610, R248 ;  /* 0x00007610fff87816 */ /* 0x000fc400000000f8 */
[----:B------:R-:W-:Y:S01]  /*50e0*/  PRMT R246, RZ, 0x7610, R246 ;  /* 0x00007610fff67816 */ /* 0x000fe200000000f6 */
[----:B------:R-:W4:Y:S01]  /*50f0*/  @P0 LDG.E.U8 R245, desc[UR18][R70.64] ;  /* 0x0000001246f50981 */ /* 0x000f22000c1e1100 */
[----:B------:R-:W-:Y:S02]  /*5100*/  PRMT R244, RZ, 0x7610, R244 ;  /* 0x00007610fff47816 */ /* 0x000fe400000000f4 */
[----:B------:R-:W-:Y:S01]  /*5110*/  PRMT R242, RZ, 0x7610, R242 ;  /* 0x00007610fff27816 */ /* 0x000fe200000000f2 */
[----:B------:R-:W4:Y:S01]  /*5120*/  @P0 LDG.E.U8 R247, desc[UR18][R74.64] ;  /* 0x000000124af70981 */ /* 0x000f22000c1e1100 */
[----:B------:R-:W-:-:S03]  /*5130*/  LEA.HI.X.SX32 R97, R100, R199, 0x1, P6 ;  /* 0x000000c764617211 */ /* 0x000fc600030f0eff */
[----:B------:R-:W4:Y:S04]  /*5140*/  @P0 LDG.E.U8 R239, desc[UR18][R78.64] ;  /* 0x000000124eef0981 */ /* 0x000f28000c1e1100 */
[----:B------:R-:W4:Y:S04]  /*5150*/  @P0 LDG.E.U8 R209, desc[UR18][R80.64] ;  /* 0x0000001250d10981 */ /* 0x000f28000c1e1100 */
[----:B------:R-:W4:Y:S04]  /*5160*/  @P0 LDG.E.U8 R207, desc[UR18][R82.64] ;  /* 0x0000001252cf0981 */ /* 0x000f28000c1e1100 */
[----:B------:R-:W4:Y:S04]  /*5170*/  @P0 LDG.E.U8 R250, desc[UR18][R88.64] ;  /* 0x0000001258fa0981 */ /* 0x000f28000c1e1100 */
[----:B------:R-:W4:Y:S04]  /*5180*/  @P0 LDG.E.U8 R248, desc[UR18][R90.64] ;  /* 0x000000125af80981 */ /* 0x000f28000c1e1100 */
[----:B------:R-:W4:Y:S04]  /*5190*/  @P0 LDG.E.U8 R246, desc[UR18][R92.64] ;  /* 0x000000125cf60981 */ /* 0x000f28000c1e1100 */
[----:B------:R-:W4:Y:S04]  /*51a0*/  @P0 LDG.E.U8 R244, desc[UR18][R94.64] ;  /* 0x000000125ef40981 */ /* 0x000f28000c1e1100 */
[----:B------:R-:W4:Y:S01]  /*51b0*/  @P0 LDG.E.U8 R242, desc[UR18][R96.64] ;  /* 0x0000001260f20981 */ /* 0x000f22000c1e1100 */
[----:B------:R-:W-:-:S02]  /*51c0*/  IMAD R178, R135, UR4, RZ ;  /* 0x0000000487b27c24 */ /* 0x000fc4000f8e02ff */
[----:B------:R-:W-:Y:S02]  /*51d0*/  IMAD R176, R120, UR4, RZ ;  /* 0x0000000478b07c24 */ /* 0x000fe4000f8e02ff */
[----:B------:R-:W-:Y:S01]  /*51e0*/  IMAD R171, R106, UR4, RZ ;  /* 0x000000046aab7c24 */ /* 0x000fe2000f8e02ff */
[-C--:B------:R-:W-:Y:S01]  /*51f0*/  IADD3 R106, P3, PT, R178, R198.reuse, RZ ;  /* 0x000000c6b26a7210 */ /* 0x080fe20007f7e0ff */
[----:B------:R-:W-:Y:S01]  /*5200*/  IMAD R177, R108, UR4, RZ ;  /* 0x000000046cb17c24 */ /* 0x000fe2000f8e02ff */
[-C--:B------:R-:W-:Y:S01]  /*5210*/  IADD3 R108, P1, PT, R176, R198.reuse, RZ ;  /* 0x000000c6b06c7210 */ /* 0x080fe20007f3e0ff */
[----:B------:R-:W-:Y:S01]  /*5220*/  IMAD R120, R121, UR4, RZ ;  /* 0x0000000479787c24 */ /* 0x000fe2000f8e02ff */
[----:B------:R-:W-:Y:S01]  /*5230*/  IADD3 R98, P6, PT, R102, R198, RZ ;  /* 0x000000c666627210 */ /* 0x000fe20007fde0ff */
[----:B------:R-:W-:Y:S02]  /*5240*/  IMAD R172, R124, UR4, RZ ;  /* 0x000000047cac7c24 */ /* 0x000fe4000f8e02ff */
[----:B------:R-:W-:-:S02]  /*5250*/  IMAD R170, R125, UR4, RZ ;  /* 0x000000047daa7c24 */ /* 0x000fc4000f8e02ff */
[----:B------:R-:W-:Y:S02]  /*5260*/  IMAD R174, R123, UR4, RZ ;  /* 0x000000047bae7c24 */ /* 0x000fe4000f8e02ff */
[----:B------:R-:W-:Y:S02]  /*5270*/  IMAD R123, R127, UR4, RZ ;  /* 0x000000047f7b7c24 */ /* 0x000fe4000f8e02ff */
[----:B------:R-:W-:Y:S01]  /*5280*/  IMAD R175, R107, UR4, RZ ;  /* 0x000000046baf7c24 */ /* 0x000fe2000f8e02ff */
[-C--:B------:R-:W-:Y:S01]  /*5290*/  LEA.HI.X.SX32 R107, R178, R199.reuse, 0x1, P3 ;  /* 0x000000c7b26b7211 */ /* 0x080fe200018f0eff */
[----:B------:R-:W-:Y:S01]  /*52a0*/  IMAD R179, R109, UR4, RZ ;  /* 0x000000046db37c24 */ /* 0x000fe2000f8e02ff */
[-C--:B------:R-:W-:Y:S01]  /*52b0*/  LEA.HI.X.SX32 R109, R176, R199.reuse, 0x1, P1 ;  /* 0x000000c7b06d7211 */ /* 0x080fe200008f0eff */
[----:B------:R-:W-:Y:S01]  /*52c0*/  IMAD R104, R99, UR4, RZ ;  /* 0x0000000463687c24 */ /* 0x000fe2000f8e02ff */
[----:B------:R-:W-:Y:S01]  /*52d0*/  LEA.HI.X.SX32 R99, R102, R199, 0x1, P6 ;  /* 0x000000c766637211 */ /* 0x000fe200030f0eff */
[----:B------:R-:W-:-:S02]  /*52e0*/  IMAD R127, R129, UR4, RZ ;  /* 0x00000004817f7c24 */ /* 0x000fc4000f8e02ff */
[----:B------:R-:W-:Y:S01]  /*52f0*/  IMAD R181, R110, UR4, RZ ;  /* 0x000000046eb57c24 */ /* 0x000fe2000f8e02ff */
[-C--:B------:R-:W-:Y:S01]  /*5300*/  IADD3 R110, P2, PT, R120, R198.reuse, RZ ;  /* 0x000000c6786e7210 */ /* 0x080fe20007f5e0ff */
        /* <DEDUP_REMOVED lines=8> */
[----:B------:R-:W-:Y:S01]  /*5390*/  IMAD R183, R111, UR4, RZ ;  /* 0x000000046fb77c24 */ /* 0x000fe2000f8e02ff */
[-C--:B------:R-:W-:Y:S01]  /*53a0*/  LEA.HI.X.SX32 R111, R120, R199.reuse, 0x1, P2 ;  /* 0x000000c7786f7211 */ /* 0x080fe200010f0eff */
[----:B------:R-:W-:Y:S01]  /*53b0*/  IMAD R195, R117, UR4, RZ ;  /* 0x0000000475c37c24 */ /* 0x000fe2000f8e02ff */
[-C--:B------:R-:W-:Y:S01]  /*53c0*/  LEA.HI.X.SX32 R117, R172, R199.reuse, 0x1, P3 ;  /* 0x000000c7ac757211 */ /* 0x080fe200018f0eff */
[----:B------:R-:W-:Y:S01]  /*53d0*/  IMAD R23, R119, UR4, RZ ;  /* 0x0000000477177c24 */ /* 0x000fe2000f8e02ff */
[-C--:B------:R-:W-:Y:S01]  /*53e0*/  LEA.HI.X.SX32 R119, R170, R199.reuse, 0x1, P1 ;  /* 0x000000c7aa777211 */ /* 0x080fe200008f0eff */
[----:B------:R-:W-:Y:S01]  /*53f0*/  IMAD R105, R101, UR4, RZ ;  /* 0x0000000465697c24 */ /* 0x000fe2000f8e02ff */
[-C--:B------:R-:W-:Y:S01]  /*5400*/  LEA.HI.X.SX32 R101, R103, R199.reuse, 0x1, P6 ;  /* 0x000000c767657211 */ /* 0x080fe200030f0eff */
        /* <DEDUP_REMOVED lines=8> */
[----:B------:R-:W-:Y:S01]  /*5490*/  IMAD R162, R140, UR4, RZ ;  /* 0x000000048ca27c24 */ /* 0x000fe2000f8e02ff */
[-C--:B------:R-:W-:Y:S01]  /*54a0*/  LEA.HI.X.SX32 R121, R121, R199.reuse, 0x1, P2 ;  /* 0x000000c779797211 */ /* 0x080fe200010f0eff */
[----:B------:R-:W-:Y:S01]  /*54b0*/  IMAD R158, R143, UR4, RZ ;  /* 0x000000048f9e7c24 */ /* 0x000fe2000f8e02ff */
[-C--:B------:R-:W-:Y:S01]  /*54c0*/  LEA.HI.X.SX32 R127, R127, R199.reuse, 0x1, P3 ;  /* 0x000000c77f7f7211 */ /* 0x080fe200018f0eff */
[----:B------:R-:W-:Y:S01]  /*54d0*/  IMAD R160, R144, UR4, RZ ;  /* 0x0000000490a07c24 */ /* 0x000fe2000f8e02ff */
[-C--:B------:R-:W-:Y:S01]  /*54e0*/  LEA.HI.X.SX32 R129, R129, R199.reuse, 0x1, P1 ;  /* 0x000000c781817211 */ /* 0x080fe200008f0eff */
[----:B------:R-:W-:Y:S01]  /*54f0*/  IMAD R122, R122, UR4, RZ ;  /* 0x000000047a7a7c24 */ /* 0x000fe2000f8e02ff */
[----:B------:R-:W-:-:S02]  /*5500*/  LEA.HI.X.SX32 R103, R104, R199, 0x1, P6 ;  /* 0x000000c768677211 */ /* 0x000fc400030f0eff */
[-C--:B------:R-:W-:Y:S02]  /*5510*/  IADD3 R132, P2, PT, R168, R198.reuse, RZ ;  /* 0x000000c6a8847210 */ /* 0x080fe40007f5e0ff */
[-C--:B------:R-:W-:Y:S02]  /*5520*/  IADD3 R138, P3, PT, R166, R198.reuse, RZ ;  /* 0x000000c6a68a7210 */ /* 0x080fe40007f7e0ff */
[-C--:B------:R-:W-:Y:S02]  /*5530*/  IADD3 R140, P1, PT, R164, R198.reuse, RZ ;  /* 0x000000c6a48c7210 */ /* 0x080fe40007f3e0ff */
[-C--:B------:R-:W-:Y:S01]  /*5540*/  IADD3 R104, P6, PT, R105, R198.reuse, RZ ;  /* 0x000000c669687210 */ /* 0x080fe20007fde0ff */
        /* <DEDUP_REMOVED lines=27> */
[----:B------:R-:W-:Y:S01]  /*5700*/  LEA.HI.X.SX32 R113, R122, R199, 0x1, P6 ;  /* 0x000000c77a717211 */ /* 0x000fe200030f0eff */
[----:B------:R-:W-:Y:S01]  /*5710*/  IMAD R135, R136, UR4, RZ ;  /* 0x0000000488877c24 */ /* 0x000fe2000f8e02ff */
[----:B------:R-:W-:-:S02]  /*5720*/  IADD3 R124, P4, PT, R125, R198, RZ ;  /* 0x000000c67d7c7210 */ /* 0x000fc40007f9e0ff */
[-C--:B------:R-:W-:Y:S02]  /*5730*/  IADD3 R152, P2, PT, R153, R198.reuse, RZ ;  /* 0x000000c699987210 */ /* 0x080fe40007f5e0ff */
[-C--:B------:R-:W-:Y:S02]  /*5740*/  IADD3 R158, P3, PT, R159, R198.reuse, RZ ;  /* 0x000000c69f9e7210 */ /* 0x080fe40007f7e0ff */
[-C--:B------:R-:W-:Y:S02]  /*5750*/  IADD3 R160, P1, PT, R161, R198.reuse, RZ ;  /* 0x000000c6a1a07210 */ /* 0x080fe40007f3e0ff */
[----:B------:R-:W-:Y:S02]  /*5760*/  IADD3 R122, P6, PT, R123, R198, RZ ;  /* 0x000000c67b7a7210 */ /* 0x000fe40007fde0ff */
[-C--:B------:R-:W-:Y:S02]  /*5770*/  LEA.HI.X.SX32 R125, R125, R199.reuse, 0x1, P4 ;  /* 0x000000c77d7d7211 */ /* 0x080fe400020f0eff */
[----:B------:R-:W-:-:S02]  /*5780*/  LEA.HI.X.SX32 R153, R153, R199, 0x1, P2 ;  /* 0x000000c799997211 */ /* 0x000fc400010f0eff */
[-C--:B------:R-:W-:Y:S02]  /*5790*/  LEA.HI.X.SX32 R159, R159, R199.reuse, 0x1, P3 ;  /* 0x000000c79f9f7211 */ /* 0x080fe400018f0eff */
[-C--:B------:R-:W-:Y:S02]  /*57a0*/  LEA.HI.X.SX32 R161, R161, R199.reuse, 0x1, P1 ;  /* 0x000000c7a1a17211 */ /* 0x080fe400008f0eff */
[----:B------:R-:W-:Y:S02]  /*57b0*/  LEA.HI.X.SX32 R123, R123, R199, 0x1, P6 ;  /* 0x000000c77b7b7211 */ /* 0x000fe400030f0eff */
[-C--:B------:R-:W-:Y:S02]  /*57c0*/  IADD3 R136, P4, PT, R137, R198.reuse, RZ ;  /* 0x000000c689887210 */ /* 0x080fe40007f9e0ff */
[-C--:B------:R-:W-:Y:S02]  /*57d0*/  IADD3 R162, P2, PT, R163, R198.reuse, RZ ;  /* 0x000000c6a3a27210 */ /* 0x080fe40007f5e0ff */
[----:B------:R-:W-:-:S02]  /*57e0*/  IADD3 R168, P3, PT, R169, R198, RZ ;  /* 0x000000c6a9a87210 */ /* 0x000fc40007f7e0ff */
[-C--:B------:R-:W-:Y:S02]  /*57f0*/  IADD3 R170, P1, PT, R171, R198.reuse, RZ ;  /* 0x000000c6abaa7210 */ /* 0x080fe40007f3e0ff */
[----:B------:R-:W-:Y:S01]  /*5800*/  IADD3 R134, P6, PT, R135, R198, RZ ;  /* 0x000000c687867210 */ /* 0x000fe20007fde0ff */
[----:B------:R-:W-:Y:S01]  /*5810*/  IMAD R155, R146, UR4, RZ ;  /* 0x00000004929b7c24 */ /* 0x000fe2000f8e02ff */
[-C--:B------:R-:W-:Y:S01]  /*5820*/  LEA.HI.X.SX32 R137, R137, R199.reuse, 0x1, P4 ;  /* 0x000000c789897211 */ /* 0x080fe200020f0eff */
[----:B------:R-:W-:Y:S01]  /*5830*/  IMAD R157, R147, UR4, RZ ;  /* 0x00000004939d7c24 */ /* 0x000fe2000f8e02ff */
[-C--:B------:R-:W-:Y:S02]  /*5840*/  LEA.HI.X.SX32 R163, R163, R199.reuse, 0x1, P2 ;  /* 0x000000c7a3a37211 */ /* 0x080fe400010f0eff */
[-C--:B------:R-:W-:Y:S02]  /*5850*/  LEA.HI.X.SX32 R169, R169, R199.reuse, 0x1, P3 ;  /* 0x000000c7a9a97211 */ /* 0x080fe400018f0eff */
[----:B------:R-:W-:-:S02]  /*5860*/  LEA.HI.X.SX32 R171, R171, R199, 0x1, P1 ;  /* 0x000000c7abab7211 */ /* 0x000fc400008f0eff */
[----:B------:R-:W-:Y:S02]  /*5870*/  LEA.HI.X.SX32 R135, R135, R199, 0x1, P6 ;  /* 0x000000c787877211 */ /* 0x000fe400030f0eff */
[-C--:B------:R-:W-:Y:S02]  /*5880*/  IADD3 R146, P4, PT, R156, R198.reuse, RZ ;  /* 0x000000c69c927210 */ /* 0x080fe40007f9e0ff */
[-C--:B------:R-:W-:Y:S02]  /*5890*/  IADD3 R172, P1, PT, R173, R198.reuse, RZ ;  /* 0x000000c6adac7210 */ /* 0x080fe40007f3e0ff */
[-C--:B------:R-:W-:Y:S02]  /*58a0*/  IADD3 R174, P2, PT, R175, R198.reuse, RZ ;  /* 0x000000c6afae7210 */ /* 0x080fe40007f5e0ff */
[-C--:B------:R-:W-:Y:S02]  /*58b0*/  IADD3 R176, P3, PT, R177, R198.reuse, RZ ;  /* 0x000000c6b1b07210 */ /* 0x080fe40007f7e0ff */
[----:B------:R-:W-:-:S02]  /*58c0*/  IADD3 R144, P6, PT, R154, R198, RZ ;  /* 0x000000c69a907210 */ /* 0x000fc40007fde0ff */
[-C--:B------:R-:W-:Y:S02]  /*58d0*/  LEA.HI.X.SX32 R147, R156, R199.reuse, 0x1, P4 ;  /* 0x000000c79c937211 */ /* 0x080fe400020f0eff */
[-C--:B------:R-:W-:Y:S02]  /*58e0*/  LEA.HI.X.SX32 R173, R173, R199.reuse, 0x1, P1 ;  /* 0x000000c7adad7211 */ /* 0x080fe400008f0eff */
[-C--:B------:R-:W-:Y:S02]  /*58f0*/  LEA.HI.X.SX32 R175, R175, R199.reuse, 0x1, P2 ;  /* 0x000000c7afaf7211 */ /* 0x080fe400010f0eff */
[-C--:B------:R-:W-:Y:S02]  /*5900*/  LEA.HI.X.SX32 R177, R177, R199.reuse, 0x1, P3 ;  /* 0x000000c7b1b17211 */ /* 0x080fe400018f0eff */
[----:B------:R-:W-:Y:S02]  /*5910*/  LEA.HI.X.SX32 R145, R154, R199, 0x1, P6 ;  /* 0x000000c79a917211 */ /* 0x000fe400030f0eff */
        /* <DEDUP_REMOVED lines=14> */
[----:B------:R-:W-:Y:S02]  /*5a00*/  IADD3 R164, P6, PT, R165, R198, RZ ;  /* 0x000000c6a5a47210 */ /* 0x000fe40007fde0ff */
[-C--:B------:R-:W-:Y:S02]  /*5a10*/  LEA.HI.X.SX32 R167, R167, R199.reuse, 0x1, P4 ;  /* 0x000000c7a7a77211 */ /* 0x080fe400020f0eff */
        /* <DEDUP_REMOVED lines=14> */
[----:B------:R-:W-:Y:S01]  /*5b00*/  SHF.R.S32.HI R23, RZ, 0x7, R0 ;  /* 0x00000007ff177819 */ /* 0x000fe20000011400 */
[----:B------:R-:W-:-:S04]  /*5b10*/  @!UP2 UIADD3 UR4, UPT, UPT, -UR11, 0x100000, URZ ;  /* 0x001000000b04a890 */ /* 0x000fc8000fffe1ff */
[----:B------:R-:W-:Y:S02]  /*5b20*/  @!UP2 USHF.L.U32 UR5, UR4, 0xb, URZ ;  /* 0x0000000b0405a899 */ /* 0x000fe400080006ff */
[----:B------:R-:W-:Y:S01]  /*5b30*/  @!UP2 USHF.L.U32 UR4, UR4, 0x1, URZ ;  /* 0x000000010404a899 */ /* 0x000fe200080006ff */
[----:B------:R-:W-:Y:S01]  /*5b40*/  SGXT R23, R23, 0x1 ;  /* 0x000000011717781a */ /* 0x000fe20000000200 */
[----:B------:R-:W-:-:S03]  /*5b50*/  VOTEU.ALL UP1, P5 ;  /* 0x0000000000ff7886 */ /* 0x000fc60002820000 */
[----:B------:R-:W-:Y:S02]  /*5b60*/  LOP3.LUT R23, R23, 0x90, RZ, 0xc0, !PT ;  /* 0x0000009017177812 */ /* 0x000fe400078ec0ff */
[----:B------:R-:W-:Y:S02]  /*5b70*/  PRMT R201, RZ, 0x7610, R201 ;  /* 0x00007610ffc97816 */ /* 0x000fe400000000c9 */
[----:B------:R-:W-:-:S03]  /*5b80*/  LOP3.LUT R23, R23, 0x7f, R0, 0x78, !PT ;  /* 0x0000007f17177812 */ /* 0x000fc600078e7800 */
[----:B------:R0:W1:Y:S01]  /*5b90*/  @!UP1 SYNCS.EXCH.64 URZ, [UR9+0xc008], UR4 ;  /* 0x00c0080409ff95b2 */ /* 0x0000620008000100 */
[----:B------:R-:W-:Y:S01]  /*5ba0*/  PRMT R252, RZ, 0x7610, R252 ;  /* 0x00007610fffc7816 */ /* 0x000fe200000000fc */
[----:B------:R-:W4:Y:S01]  /*5bb0*/  @P0 LDG.E.U8 R201, desc[UR18][R84.64] ;  /* 0x0000001254c90981 */ /* 0x000f22000c1e1100 */
[----:B------:R-:W-:Y:S02]  /*5bc0*/  PRMT R240, RZ, 0x7610, R240 ;  /* 0x00007610fff07816 */ /* 0x000fe400000000f0 */
[----:B------:R-:W-:Y:S01]  /*5bd0*/  PRMT R238, RZ, 0x7610, R238 ;  /* 0x00007610ffee7816 */ /* 0x000fe200000000ee */
[----:B--2---:R2:W-:Y:S01]  /*5be0*/  STS.U8 [R23+UR9+0x8000], R223 ;  /* 0x008000df17007988 */ /* 0x0045e20008000009 */
[----:B------:R-:W-:Y:S02]  /*5bf0*/  PRMT R236, RZ, 0x7610, R236 ;  /* 0x00007610ffec7816 */ /* 0x000fe400000000ec */
[----:B------:R-:W-:Y:S01]  /*5c00*/  PRMT R234, RZ, 0x7610, R234 ;  /* 0x00007610ffea7816 */ /* 0x000fe200000000ea */
[----:B-----5:R5:W-:Y:S01]  /*5c10*/  STS.U8 [R23+UR9+0x8200], R221 ;  /* 0x008200dd17007988 */ /* 0x020be20008000009 */
[----:B------:R-:W-:-:S02]  /*5c20*/  PRMT R235, RZ, 0x7610, R235 ;  /* 0x00007610ffeb7816 */ /* 0x000fc400000000eb */
[----:B------:R-:W-:Y:S01]  /*5c30*/  PRMT R233, RZ, 0x7610, R233 ;  /* 0x00007610ffe97816 */ /* 0x000fe200000000e9 */
[----:B---3--:R3:W-:Y:S01]  /*5c40*/  STS.U8 [R23+UR9+0x8400], R219 ;  /* 0x008400db17007988 */ /* 0x0087e20008000009 */
[----:B------:R-:W-:Y:S02]  /*5c50*/  PRMT R231, RZ, 0x7610, R231 ;  /* 0x00007610ffe77816 */ /* 0x000fe400000000e7 */
[----:B------:R-:W-:Y:S01]  /*5c60*/  PRMT R229, RZ, 0x7610, R229 ;  /* 0x00007610ffe57816 */ /* 0x000fe200000000e5 */
[----:B----4-:R4:W-:Y:S01]  /*5c70*/  STS.U8 [R23+UR9+0x8600], R217 ;  /* 0x008600d917007988 */ /* 0x0109e20008000009 */
[----:B------:R-:W-:Y:S02]  /*5c80*/  PRMT R227, RZ, 0x7610, R227 ;  /* 0x00007610ffe37816 */ /* 0x000fe400000000e3 */
[----:B------:R-:W-:Y:S01]  /*5c90*/  PRMT R225, RZ, 0x7610, R225 ;  /* 0x00007610ffe17816 */ /* 0x000fe200000000e1 */
[----:B------:R0:W-:Y:S01]  /*5ca0*/  STS.U8 [R23+UR9+0x8800], R215 ;  /* 0x008800d717007988 */ /* 0x0001e20008000009 */
[----:B--2---:R-:W-:-:S02]  /*5cb0*/  PRMT R223, RZ, 0x7610, R223 ;  /* 0x00007610ffdf7816 */ /* 0x004fc400000000df */
[----:B-----5:R-:W-:Y:S01]  /*5cc0*/  PRMT R221, RZ, 0x7610, R221 ;  /* 0x00007610ffdd7816 */ /* 0x020fe200000000dd */
[----:B------:R2:W-:Y:S01]  /*5cd0*/  STS.U8 [R23+UR9+0x8a00], R213 ;  /* 0x008a00d517007988 */ /* 0x0005e20008000009 */
[----:B---3--:R-:W-:Y:S02]  /*5ce0*/  PRMT R219, RZ, 0x7610, R219 ;  /* 0x00007610ffdb7816 */ /* 0x008fe400000000db */
[----:B----4-:R-:W-:Y:S01]  /*5cf0*/  PRMT R217, RZ, 0x7610, R217 ;  /* 0x00007610ffd97816 */ /* 0x010fe200000000d9 */
[----:B------:R3:W-:Y:S01]  /*5d00*/  STS.U8 [R23+UR9+0x8c00], R211 ;  /* 0x008c00d317007988 */ /* 0x0007e20008000009 */
[----:B0-----:R-:W-:-:S03]  /*5d10*/  PRMT R215, RZ, 0x7610, R215 ;  /* 0x00007610ffd77816 */ /* 0x001fc600000000d7 */
[----:B------:R0:W-:Y:S01]  /*5d20*/  STS.U8 [R23+UR9+0x8e00], R205 ;  /* 0x008e00cd17007988 */ /* 0x0001e20008000009 */
[----:B--2---:R-:W-:-:S03]  /*5d30*/  PRMT R213, RZ, 0x7610, R213 ;  /* 0x00007610ffd57816 */ /* 0x004fc600000000d5 */
[----:B------:R2:W-:Y:S01]  /*5d40*/  STS.U8 [R23+UR9+0x9000], R203 ;  /* 0x009000cb17007988 */ /* 0x0005e20008000009 */
[----:B---3--:R-:W-:-:S03]  /*5d50*/  PRMT R211, RZ, 0x7610, R211 ;  /* 0x00007610ffd37816 */ /* 0x008fc600000000d3 */
[----:B------:R3:W-:Y:S01]  /*5d60*/  STS.U8 [R23+UR9+0x9200], R131 ;  /* 0x0092008317007988 */ /* 0x0007e20008000009 */
[----:B0-----:R-:W-:-:S03]  /*5d70*/  PRMT R205, RZ, 0x7610, R205 ;  /* 0x00007610ffcd7816 */ /* 0x001fc600000000cd */
[----:B------:R0:W-:Y:S01]  /*5d80*/  STS.U8 [R23+UR9+0x9800], R200 ;  /* 0x009800c817007988 */ /* 0x0001e20008000009 */
[----:B--2---:R-:W-:-:S03]  /*5d90*/  PRMT R203, RZ, 0x7610, R203 ;  /* 0x00007610ffcb7816 */ /* 0x004fc600000000cb */
[----:B------:R2:W-:Y:S01]  /*5da0*/  STS.U8 [R23+UR9+0x9a00], R202 ;  /* 0x009a00ca17007988 */ /* 0x0005e20008000009 */
[----:B---3--:R-:W-:-:S03]  /*5db0*/  PRMT R131, RZ, 0x7610, R131 ;  /* 0x00007610ff837816 */ /* 0x008fc60000000083 */
[----:B------:R3:W-:Y:S01]  /*5dc0*/  STS.U8 [R23+UR9+0x9400], R232 ;  /* 0x009400e817007988 */ /* 0x0007e20008000009 */
[----:B0-----:R-:W-:-:S03]  /*5dd0*/  LOP3.LUT R200, R23, 0x20, RZ, 0x3c, !PT ;  /* 0x0000002017c87812 */ /* 0x001fc600078e3cff */
[----:B------:R0:W-:Y:S01]  /*5de0*/  STS.U8 [R23+UR9+0x9600], R230 ;  /* 0x009600e617007988 */ /* 0x0001e20008000009 */
[----:B--2---:R-:W-:-:S03]  /*5df0*/  PRMT R202, RZ, 0x7610, R202 ;  /* 0x00007610ffca7816 */ /* 0x004fc600000000ca */
[----:B------:R2:W-:Y:S01]  /*5e00*/  STS.U8 [R23+UR9+0x9c00], R204 ;  /* 0x009c00cc17007988 */ /* 0x0005e20008000009 */
[----:B------:R-:W-:-:S03]  /*5e10*/  PRMT R130, RZ, 0x7610, R130 ;  /* 0x00007610ff827816 */ /* 0x000fc60000000082 */
[----:B------:R4:W-:Y:S01]  /*5e20*/  STS.U8 [R23+UR9+0x9e00], R206 ;  /* 0x009e00ce17007988 */ /* 0x0009e20008000009 */
[----:B---3--:R-:W-:Y:S02]  /*5e30*/  PRMT R232, RZ, 0x7610, R232 ;  /* 0x00007610ffe87816 */ /* 0x008fe400000000e8 */
[----:B0-----:R-:W-:Y:S01]  /*5e40*/  PRMT R230, RZ, 0x7610, R230 ;  /* 0x00007610ffe67816 */ /* 0x001fe200000000e6 */
[----:B------:R-:W3:Y:S01]  /*5e50*/  @P0 LDG.E.U8 R252, desc[UR18][R86.64] ;  /* 0x0000001256fc0981 */ /* 0x000ee2000c1e1100 */
[----:B--2---:R-:W-:-:S03]  /*5e60*/  PRMT R204, RZ, 0x7610, R204 ;  /* 0x00007610ffcc7816 */ /* 0x004fc600000000cc */
[----:B------:R-:W2:Y:S01]  /*5e70*/  @P0 LDG.E.U8 R240, desc[UR18][R98.64] ;  /* 0x0000001262f00981 */ /* 0x000ea2000c1e1100 */
[----:B----4-:R-:W-:-:S03]  /*5e80*/  PRMT R206, RZ, 0x7610, R206 ;  /* 0x00007610ffce7816 */ /* 0x010fc600000000ce */
[----:B------:R-:W4:Y:S04]  /*5e90*/  @P0 LDG.E.U8 R238, desc[UR18][R100.64] ;  /* 0x0000001264ee0981 */ /* 0x000f28000c1e1100 */
[----:B------:R-:W5:Y:S04]  /*5ea0*/  @P0 LDG.E.U8 R236, desc[UR18][R102.64] ;  /* 0x0000001266ec0981 */ /* 0x000f68000c1e1100 */
[----:B------:R-:W2:Y:S04]  /*5eb0*/  @P0 LDG.E.U8 R234, desc[UR18][R104.64] ;  /* 0x0000001268ea0981 */ /* 0x000ea8000c1e1100 */
[----:B------:R0:W-:Y:S04]  /*5ec0*/  STS.U8 [R200+UR9+0x8100], R208 ;  /* 0x008100d0c8007988 */ /* 0x0001e80008000009 */
[----:B------:R1:W-:Y:S04]  /*5ed0*/  STS.U8 [R200+UR9+0x8500], R210 ;  /* 0x008500d2c8007988 */ /* 0x0003e80008000009 */
[----:B------:R1:W-:Y:S01]  /*5ee0*/  STS.U8 [R200+UR9+0x8900], R212 ;  /* 0x008900d4c8007988 */ /* 0x0003e20008000009 */
[----:B0-----:R-:W-:-:S03]  /*5ef0*/  PRMT R208, RZ, 0x7610, R208 ;  /* 0x00007610ffd07816 */ /* 0x001fc600000000d0 */
[----:B------:R0:W-:Y:S01]  /*5f00*/  STS.U8 [R200+UR9+0x8300], R214 ;  /* 0x008300d6c8007988 */ /* 0x0001e20008000009 */
[----:B-1----:R-:W-:-:S03]  /*5f10*/  PRMT R210, RZ, 0x7610, R210 ;  /* 0x00007610ffd27816 */ /* 0x002fc600000000d2 */
[----:B------:R1:W-:Y:S01]  /*5f20*/  STS.U8 [R200+UR9+0x8700], R216 ;  /* 0x008700d8c8007988 */ /* 0x0003e20008000009 */
[----:B------:R-:W-:-:S03]  /*5f30*/  PRMT R212, RZ, 0x7610, R212 ;  /* 0x00007610ffd47816 */ /* 0x000fc600000000d4 */
        /* <DEDUP_REMOVED lines=22> */
[----:B------:R-:W5:Y:S01]  /*60a0*/  @P0 LDG.E.U8 R235, desc[UR18][R72.64] ;  /* 0x0000001248eb0981 */ /* 0x000f62000c1e1100 */
[----:B------:R-:W-:-:S03]  /*60b0*/  PRMT R241, RZ, 0x7610, R241 ;  /* 0x00007610fff17816 */ /* 0x000fc600000000f1 */
[----:B------:R-:W5:Y:S01]  /*60c0*/  @P0 LDG.E.U8 R233, desc[UR18][R110.64] ;  /* 0x000000126ee90981 */ /* 0x000f62000c1e1100 */
[----:B0-----:R-:W-:-:S03]  /*60d0*/  PRMT R243, RZ, 0x7610, R243 ;  /* 0x00007610fff37816 */ /* 0x001fc600000000f3 */
[----:B------:R-:W5:Y:S04]  /*60e0*/  @P0 LDG.E.U8 R231, desc[UR18][R116.64] ;  /* 0x0000001274e70981 */ /* 0x000f68000c1e1100 */
        /* <DEDUP_REMOVED lines=13> */
[----:B------:R0:W-:Y:S04]  /*61c0*/  STS.U8 [R23+UR9], R245 ;  /* 0x000000f517007988 */ /* 0x0001e80008000009 */
        /* <DEDUP_REMOVED lines=51> */
[----:B------:R0:W-:Y:S04]  /*6500*/  STS.U8 [R23+UR9+0x1400], R201 ;  /* 0x001400c917007988 */ /* 0x0001e80008000009 */
[----:B---3--:R-:W-:Y:S01]  /*6510*/  STS.U8 [R23+UR9+0x1800], R252 ;  /* 0x001800fc17007988 */ /* 0x008fe20008000009 */
[----:B0-----:R-:W-:-:S03]  /*6520*/  LOP3.LUT R201, R23, 0x40, RZ, 0x3c, !PT ;  /* 0x0000004017c97812 */ /* 0x001fc600078e3cff */
[----:B--2---:R-:W-:Y:S04]  /*6530*/  STS.U8 [R23+UR9+0x3000], R240 ;  /* 0x003000f017007988 */ /* 0x004fe80008000009 */
[----:B----4-:R-:W-:Y:S04]  /*6540*/  STS.U8 [R23+UR9+0x3400], R238 ;  /* 0x003400ee17007988 */ /* 0x010fe80008000009 */
[----:B-----5:R-:W-:Y:S04]  /*6550*/  STS.U8 [R23+UR9+0x3800], R236 ;  /* 0x003800ec17007988 */ /* 0x020fe80008000009 */
[----:B------:R-:W-:Y:S01]  /*6560*/  STS.U8 [R23+UR9+0x3c00], R234 ;  /* 0x003c00ea17007988 */ /* 0x000fe20008000009 */
[----:B------:R-:W-:-:S03]  /*6570*/  UISETP.NE.U32.AND UP1, UPT, UR17, URZ, UPT ;  /* 0x000000ff1100728c */ /* 0x000fc6000bf25070 */
[----:B------:R-:W-:Y:S04]  /*6580*/  STS.U8 [R200+UR9+0x100], R235 ;  /* 0x000100ebc8007988 */ /* 0x000fe80008000009 */
        /* <DEDUP_REMOVED lines=14> */
[----:B------:R-:W-:Y:S01]  /*6670*/  STS.U8 [R200+UR9+0x3d00], R205 ;  /* 0x003d00cdc8007988 */ /* 0x000fe20008000009 */
[----:B------:R-:W-:-:S03]  /*6680*/  UISETP.LT.OR UP3, UPT, UR16, 0x80, UP1 ;  /* 0x000000801000788c */ /* 0x000fc60008f61670 */
[----:B------:R0:W-:Y:S04]  /*6690*/  STS.U8 [R201+UR9+0x200], R202 ;  /* 0x000200cac9007988 */ /* 0x0001e80008000009 */
[----:B------:R1:W-:Y:S01]  /*66a0*/  STS.U8 [R201+UR9+0x600], R204 ;  /* 0x000600ccc9007988 */ /* 0x0003e20008000009 */
[----:B0-----:R-:W-:-:S03]  /*66b0*/  LOP3.LUT R202, R23, 0x60, RZ, 0x3c, !PT ;  /* 0x0000006017ca7812 */ /* 0x001fc600078e3cff */
[----:B------:R1:W-:Y:S04]  /*66c0*/  STS.U8 [R201+UR9+0xa00], R206 ;  /* 0x000a00cec9007988 */ /* 0x0003e80008000009 */
        /* <DEDUP_REMOVED lines=28> */
[----:B------:R1:W-:Y:S01]  /*6890*/  STS.U8 [R202+UR9+0x3b00], R242 ;  /* 0x003b00f2ca007988 */ /* 0x0003e20008000009 */
[----:B------:R0:W-:Y:S06]  /*68a0*/  MEMBAR.ALL.CTA ;  /* 0x0000000000007992 */ /* 0x0001ec0000008000 */
[----:B0-----:R-:W0:Y:S01]  /*68b0*/  FENCE.VIEW.ASYNC.S ;  /* 0x00000000000073c6 */ /* 0x001e220000000000 */
[----:B------:R-:W-:Y:S01]  /*68c0*/  UISETP.GE.AND UP2, UPT, UR16, 0x100, UPT ;  /* 0x000001001000788c */ /* 0x000fe2000bf46270 */
[----:B0-----:R-:W-:Y:S06]  /*68d0*/  BAR.SYNC.DEFER_BLOCKING 0x0 ;  /* 0x0000000000007b1d */ /* 0x001fec0000010000 */
[----:B------:R-:W-:Y:S05]  /*68e0*/  BRA.U UP3, `(.L_x_6) ;  /* 0x0000000103847547 */ /* 0x000fea000b800000 */
[----:B------:R-:W-:Y:S02]  /*68f0*/  UIADD3 UR4, UPT, UPT, UR9, 0x8000, URZ ;  /* 0x0000800009047890 */ /* 0x000fe4000fffe0ff */
[----:B------:R-:W-:Y:S02]  /*6900*/  USHF.R.U32.HI UR14, URZ, 0x4, UR9 ;  /* 0x00000004ff0e7899 */ /* 0x000fe40008011609 */
[----:B------:R-:W-:Y:S02]  /*6910*/  USHF.R.U32.HI UR4, URZ, 0x4, UR4 ;  /* 0x00000004ff047899 */ /* 0x000fe40008011604 */
[----:B------:R-:W-:Y:S02]  /*6920*/  USGXT.U32 UR14, UR14, 0xe ;  /* 0x0000000e0e0e789a */ /* 0x000fe40008000000 */
[----:B------:R-:W-:Y:S02]  /*6930*/  USGXT.U32 UR12, UR4, 0xe ;  /* 0x0000000e040c789a */ /* 0x000fe40008000000 */
[----:B------:R-:W-:-:S02]  /*6940*/  UIADD3 UR30, UP4, UPT, UR14, 0x2, URZ ;  /* 0x000000020e1e7890 */ /* 0x000fc4000ff9e0ff */
[----:B------:R-:W-:Y:S01]  /*6950*/  UIADD3 UR32, UP3, UPT, UR12, 0x80, URZ ;  /* 0x000000800c207890 */ /* 0x000fe2000ff7e0ff */
[----:B------:R-:W-:Y:S01]  /*6960*/  UMOV UR4, URZ ;  /* 0x000000ff00047c82 */ /* 0x000fe20008000000 */
[----:B------:R-:W-:Y:S01]  /*6970*/  UMOV UR34, 0x0 ;  /* 0x0000000000227882 */ /* 0x000fe20000000000 */
[----:B------:R-:W-:Y:S02]  /*6980*/  UIADD3.X UR31, UPT, UPT, UR4, 0x40004040, URZ, UP4, !UPT ;  /* 0x40004040041f7890 */ /* 0x000fe4000a7fe4ff */
[----:B------:R-:W-:Y:S02]  /*6990*/  UIADD3.X UR33, UPT, UPT, UR4, -0x7fffbfe0, URZ, UP3, !UPT ;  /* 0x8000402004217890 */ /* 0x000fe40009ffe4ff */
[----:B------:R-:W-:Y:S02]  /*69a0*/  UIADD3.64 UR24, UPT, UPT, UR30, 0x2, URZ ;  /* 0x000000021e187897 */ /* 0x000fe4000fffe0ff */
[----:B------:R-:W-:Y:S02]  /*69b0*/  UIADD3.64 UR22, UPT, UPT, UR32, 0x80, URZ ;  /* 0x0000008020167897 */ /* 0x000fe4000fffe0ff */
[----:B------:R-:W-:-:S02]  /*69c0*/  UIADD3.64 UR28, UPT, UPT, UR30, 0x4, URZ ;  /* 0x000000041e1c7897 */ /* 0x000fc4000fffe0ff */
[----:B------:R-:W-:Y:S01]  /*69d0*/  UIADD3.64 UR26, UPT, UPT, UR32, 0x100, URZ ;  /* 0x00000100201a7897 */ /* 0x000fe2000fffe0ff */
[----:B------:R-:W-:Y:S01]  /*69e0*/  UMOV UR35, 0x4208490 ;  /* 0x0420849000237882 */ /* 0x000fe20000000000 */
[----:B------:R-:W-:Y:S01]  /*69f0*/  UMOV UR15, 0x40004040 ;  /* 0x40004040000f7882 */ /* 0x000fe20000000000 */
[----:B------:R-:W-:Y:S01]  /*6a00*/  UMOV UR13, 0x80004020 ;  /* 0x80004020000d7882 */ /* 0x000fe20000000000 */
[----:B------:R-:W-:Y:S01]  /*6a10*/  UMOV UR36, 0x0 ;  /* 0x0000000000247882 */ /* 0x000fe20000000000 */
[----:B------:R-:W-:Y:S01]  /*6a20*/  UMOV UR37, 0x4208490 ;  /* 0x0420849000257882 */ /* 0x000fe20000000000 */
[----:B------:R-:W-:Y:S01]  /*6a30*/  UMOV UR38, 0x0 ;  /* 0x0000000000267882 */ /* 0x000fe20000000000 */
[----:B------:R-:W-:Y:S01]  /*6a40*/  UMOV UR39, 0x4208490 ;  /* 0x0420849000277882 */ /* 0x000fe20000000000 */
[----:B------:R-:W-:Y:S01]  /*6a50*/  UMOV UR4, UR6 ;  /* 0x0000000600047c82 */ /* 0x000fe20008000000 */
[----:B------:R-:W-:Y:S01]  /*6a60*/  UMOV UR5, URZ ;  /* 0x000000ff00057c82 */ /* 0x000fe20008000000 */
[----:B------:R0:W-:Y:S01]  /*6a70*/  UTCQMMA gdesc[UR12], gdesc[UR14], tmem[UR8], tmem[UR34], idesc[UR35], !UPT ;  /* 0x00ff220e0c0075ea */ /* 0x0001e2000f800308 */
[----:B------:R-:W-:Y:S01]  /*6a80*/  UMOV UR40, 0x0 ;  /* 0x0000000000287882 */ /* 0x000fe20000000000 */
[----:B------:R-:W-:Y:S01]  /*6a90*/  UMOV UR41, 0x4208490 ;  /* 0x0420849000297882 */ /* 0x000fe20000000000 */
[----:B------:R0:W-:Y:S01]  /*6aa0*/  UTCQMMA gdesc[UR32], gdesc[UR30], tmem[UR8], tmem[UR36], idesc[UR37], UPT ;  /* 0x00ff241e200075ea */ /* 0x0001e2000b800308 */
[----:B------:R-:W-:Y:S01]  /*6ab0*/  UMOV UR4, UR4 ;  /* 0x0000000400047c82 */ /* 0x000fe20008000000 */
[----:B------:R0:W-:Y:S01]  /*6ac0*/  UTCQMMA gdesc[UR22], gdesc[UR24], tmem[UR8], tmem[UR38], idesc[UR39], UPT ;  /* 0x00ff2618160075ea */ /* 0x0001e2000b800308 */
[----:B------:R0:W-:Y:S01]  /*6ad0*/  UTCQMMA gdesc[UR26], gdesc[UR28], tmem[UR8], tmem[UR40], idesc[UR41], UPT ;  /* 0x00ff281c1a0075ea */ /* 0x0001e2000b800308 */
[----:B------:R0:W-:Y:S01]  /*6ae0*/  UTCBAR [UR4], URZ ;  /* 0x000000ff040073e9 */ /* 0x0001e200080000ff */
[----:B------:R-:W-:Y:S01]  /*6af0*/  NOP ;  /* 0x0000000000007918 */ /* 0x000fe20000000000 */
.L_x_6:
[----:B0-----:R-:W-:Y:S01]  /*6b00*/  UMOV UR4, URZ ;  /* 0x000000ff00047c82 */ /* 0x001fe20008000000 */
[----:B------:R-:W-:Y:S05]  /*6b10*/  BRA.U !UP2, `(.L_x_7) ;  /* 0x000000250ac87547 */ /* 0x000fea000b800000 */
[----:B------:R-:W-:Y:S01]  /*6b20*/  USHF.R.S32.HI UR7, URZ, 0x1f, UR16 ;  /* 0x0000001fff077899 */ /* 0x000fe20008011410 */
[----:B------:R-:W-:Y:S01]  /*6b30*/  IMAD.MOV.U32 R131, RZ, RZ, RZ ;  /* 0x000000ffff837224 */ /* 0x000fe200078e00ff */
[----:B------:R-:W-:Y:S02]  /*6b40*/  UIADD3 UR11, UPT, UPT, UR9, 0xa000, URZ ;  /* 0x0000a000090b7890 */ /* 0x000fe4000fffe0ff */
[----:B------:R-:W-:Y:S02]  /*6b50*/  UIADD3 UR12, UPT, UPT, UR9, 0x4000, URZ ;  /* 0x00004000090c7890 */ /* 0x000fe4000fffe0ff */
[----:B------:R-:W-:Y:S02]  /*6b60*/  USHF.R.U32.HI UR11, URZ, 0x4, UR11 ;  /* 0x00000004ff0b7899 */ /* 0x000fe4000801160b */
[----:B------:R-:W-:Y:S02]  /*6b70*/  USHF.R.U32.HI UR14, URZ, 0x4, UR12 ;  /* 0x00000004ff0e7899 */ /* 0x000fe4000801160c */
[----:B------:R-:W-:-:S02]  /*6b80*/  ULEA.HI UR7, UR7, UR16, URZ, 0x7 ;  /* 0x0000001007077291 */ /* 0x000fc4000f8f38ff */
[----:B------:R-:W-:Y:S02]  /*6b90*/  USGXT.U32 UR12, UR11, 0xe ;  /* 0x0000000e0b0c789a */ /* 0x000fe40008000000 */
[----:B------:R-:W-:Y:S02]  /*6ba0*/  USGXT.U32 UR14, UR14, 0xe ;  /* 0x0000000e0e0e789a */ /* 0x000fe40008000000 */
[----:B------:R-:W-:Y:S02]  /*6bb0*/  USHF.R.S32.HI UR7, URZ, 0x7, UR7 ;  /* 0x00000007ff077899 */ /* 0x000fe40008011407 */
[----:B------:R-:W-:Y:S02]  /*6bc0*/  UIADD3 UR22, UP2, UPT, UR12, 0x80, URZ ;  /* 0x000000800c167890 */ /* 0x000fe4000ff5e0ff */
[----:B------:R-:W-:Y:S02]  /*6bd0*/  UIADD3 UR24, UP3, UPT, UR14, 0x2, URZ ;  /* 0x000000020e187890 */ /* 0x000fe4000ff7e0ff */
[----:B------:R-:W-:Y:S01]  /*6be0*/  UISETP.LT.AND UP4, UPT, UR7, 0x2, UPT ;  /* 0x000000020700788c */ /* 0x000fe2000bf81270 */
[----:B------:R-:W-:Y:S01]  /*6bf0*/  UMOV UR4, URZ ;  /* 0x000000ff00047c82 */ /* 0x000fe20008000000 */
[----:B------:R-:W-:Y:S01]  /*6c00*/  UMOV UR5, URZ ;  /* 0x000000ff00057c82 */ /* 0x000fe20008000000 */
[----:B------:R-:W-:-:S02]  /*6c10*/  UIADD3.X UR23, UPT, UPT, UR4, -0x7fffbfe0, URZ, UP2, !UPT ;  /* 0x8000402004177890 */ /* 0x000fc400097fe4ff */
[----:B------:R-:W-:Y:S02]  /*6c20*/  UIADD3.X UR25, UPT, UPT, UR5, 0x40004040, URZ, UP3, !UPT ;  /* 0x4000404005197890 */ /* 0x000fe40009ffe4ff */
[----:B------:R-:W-:Y:S02]  /*6c30*/  USEL UR7, UR7, 0x2, !UP4 ;  /* 0x0000000207077887 */ /* 0x000fe4000e000000 */
[----:B------:R-:W-:Y:S01]  /*6c40*/  UIADD3 UR20, UPT, UPT, UR20, -0x80, URZ ;  /* 0xffffff8014147890 */ /* 0x000fe2000fffe0ff */
[----:B------:R-:W0:Y:S01]  /*6c50*/  LDCU.64 UR40, c[0x0][0x3a8] ;  /* 0x00007500ff2877ac */ /* 0x000e220008000a00 */
[----:B------:R-:W-:Y:S02]  /*6c60*/  UIADD3 UR11, UPT, UPT, UR7, -0x1, URZ ;  /* 0xffffffff070b7890 */ /* 0x000fe4000fffe0ff */
[----:B------:R-:W-:Y:S02]  /*6c70*/  UIADD3.64 UR26, UPT, UPT, UR22, 0x80, URZ ;  /* 0x00000080161a7897 */ /* 0x000fe4000fffe0ff */
[----:B------:R-:W-:-:S02]  /*6c80*/  UIADD3.64 UR28, UPT, UPT, UR24, 0x2, URZ ;  /* 0x00000002181c7897 */ /* 0x000fc4000fffe0ff */
[----:B------:R-:W-:Y:S02]  /*6c90*/  UIADD3.64 UR30, UPT, UPT, UR22, 0x100, URZ ;  /* 0x00000100161e7897 */ /* 0x000fe4000fffe0ff */
[----:B------:R-:W-:Y:S01]  /*6ca0*/  UIADD3.64 UR32, UPT, UPT, UR24, 0x4, URZ ;  /* 0x0000000418207897 */ /* 0x000fe2000fffe0ff */
[----:B------:R-:W-:-:S11]  /*6cb0*/  UMOV UR21, 0x1 ;  /* 0x0000000100157882 */ /* 0x000fd60000000000 */
.L_x_10:
[----:B0-----:R-:W-:Y:S01]  /*6cc0*/  USHF.L.U32 UR13, UR41, 0x7, URZ ;  /* 0x00000007290d7899 */ /* 0x001fe200080006ff */
[----:B------:R-:W-:Y:S01]  /*6cd0*/  IMAD.U32 R131, R131, -0x80000000, RZ ;  /* 0x8000000083837824 */ /* 0x000fe200078e00ff */
[----:B------:R-:W-:Y:S01]  /*6ce0*/  USHF.L.U32 UR4, UR40, 0x7, URZ ;  /* 0x0000000728047899 */ /* 0x000fe200080006ff */
[----:B-1----:R-:W-:Y:S01]  /*6cf0*/  SHF.R.U32.HI R130, RZ, 0x6, R0 ;  /* 0x00000006ff827819 */ /* 0x002fe20000011600 */
[----:B------:R-:W-:Y:S01]  /*6d00*/  USHF.R.S32.HI UR15, URZ, 0x1f, UR13 ;  /* 0x0000001fff0f7899 */ /* 0x000fe2000801140d */
[----:B------:R-:W-:Y:S01]  /*6d10*/  PRMT R209, RZ, 0x7610, R209 ;  /* 0x00007610ffd17816 */ /* 0x000fe200000000d1 */
[----:B------:R-:W-:Y:S01]  /*6d20*/  USHF.R.S32.HI UR7, URZ, 0x1f, UR4 ;  /* 0x0000001fff077899 */ /* 0x000fe20008011404 */
[----:B------:R-:W-:Y:S02]  /*6d30*/  IADD3 R196, P3, PT, R196, UR13, RZ ;  /* 0x0000000dc4c47c10 */ /* 0x000fe4000ff7e0ff */
[----:B------:R-:W-:Y:S02]  /*6d40*/  IADD3 R198, P2, PT, R198, UR13, RZ ;  /* 0x0000000dc6c67c10 */ /* 0x000fe4000ff5e0ff */
[----:B------:R-:W-:-:S02]  /*6d50*/  IADD3.X R197, PT, PT, R197, UR15, RZ, P3, !PT ;  /* 0x0000000fc5c57c10 */ /* 0x000fc40009ffe4ff */
[----:B------:R-:W-:Y:S02]  /*6d60*/  IADD3 R190, P3, PT, R190, UR13, RZ ;  /* 0x0000000dbebe7c10 */ /* 0x000fe4000ff7e0ff */
[----:B------:R-:W-:Y:S02]  /*6d70*/  IADD3 R76, P4, PT, R76, UR13, RZ ;  /* 0x0000000d4c4c7c10 */ /* 0x000fe4000ff9e0ff */
[----:B------:R-:W-:Y:S02]  /*6d80*/  IADD3.X R191, PT, PT, R191, UR15, RZ, P3, !PT ;  /* 0x0000000fbfbf7c10 */ /* 0x000fe40009ffe4ff */
[----:B------:R-:W-:Y:S02]  /*6d90*/  IADD3 R184, P3, PT, R184, UR13, RZ ;  /* 0x0000000db8b87c10 */ /* 0x000fe4000ff7e0ff */
[----:B------:R-:W-:Y:S02]  /*6da0*/  IADD3.X R199, PT, PT, R199, UR15, RZ, P2, !PT ;  /* 0x0000000fc7c77c10 */ /* 0x000fe400097fe4ff */
[----:B------:R-:W-:-:S02]  /*6db0*/  IADD3.X R185, PT, PT, R185, UR15, RZ, P3, !PT ;  /* 0x0000000fb9b97c10 */ /* 0x000fc40009ffe4ff */
[----:B------:R-:W-:Y:S02]  /*6dc0*/  IADD3 R178, P3, PT, R178, UR13, RZ ;  /* 0x0000000db2b27c10 */ /* 0x000fe4000ff7e0ff */
[----:B------:R-:W-:Y:S02]  /*6dd0*/  IADD3 R104, P6, PT, R104, UR13, RZ ;  /* 0x0000000d68687c10 */ /* 0x000fe4000ffde0ff */
[----:B------:R-:W-:Y:S02]  /*6de0*/  IADD3.X R179, PT, PT, R179, UR15, RZ, P3, !PT ;  /* 0x0000000fb3b37c10 */ /* 0x000fe40009ffe4ff */
[----:B------:R-:W-:Y:S02]  /*6df0*/  IADD3 R172, P3, PT, R172, UR13, RZ ;  /* 0x0000000dacac7c10 */ /* 0x000fe4000ff7e0ff */
[----:B------:R-:W-:Y:S02]  /*6e00*/  IADD3 R192, P2, PT, R192, UR13, RZ ;  /* 0x0000000dc0c07c10 */ /* 0x000fe4000ff5e0ff */
[----:B------:R-:W-:-:S02]  /*6e10*/  IADD3.X R173, PT, PT, R173, UR15, RZ, P3, !PT ;  /* 0x0000000fadad7c10 */ /* 0x000fc40009ffe4ff */
[----:B------:R-:W-:Y:S02]  /*6e20*/  IADD3.X R77, PT, PT, R77, UR15, RZ, P4, !PT ;  /* 0x0000000f4d4d7c10 */ /* 0x000fe4000a7fe4ff */
[----:B------:R-:W-:Y:S02]  /*6e30*/  IADD3 R166, P3, PT, R166, UR13, RZ ;  /* 0x0000000da6a67c10 */ /* 0x000fe4000ff7e0ff */
[----:B------:R-:W-:Y:S02]  /*6e40*/  IADD3 R194, P4, PT, R194, UR13, RZ ;  /* 0x0000000dc2c27c10 */ /* 0x000fe4000ff9e0ff */
[----:B------:R-:W-:Y:S02]  /*6e50*/  IADD3.X R105, PT, PT, R105, UR15, RZ, P6, !PT ;  /* 0x0000000f69697c10 */ /* 0x000fe4000b7fe4ff */
[----:B------:R-:W-:Y:S02]  /*6e60*/  IADD3.X R193, PT, PT, R193, UR15, RZ, P2, !PT ;  /* 0x0000000fc1c17c10 */ /* 0x000fe400097fe4ff */
[----:B------:R-:W-:-:S02]  /*6e70*/  IADD3 R102, P6, PT, R102, UR13, RZ ;  /* 0x0000000d66667c10 */ /* 0x000fc4000ffde0ff */
[----:B------:R-:W-:Y:S02]  /*6e80*/  IADD3 R186, P2, PT, R186, UR13, RZ ;  /* 0x0000000dbaba7c10 */ /* 0x000fe4000ff5e0ff */
[----:B------:R-:W-:Y:S02]  /*6e90*/  IADD3.X R167, PT, PT, R167, UR15, RZ, P3, !PT ;  /* 0x0000000fa7a77c10 */ /* 0x000fe40009ffe4ff */
        /* <DEDUP_REMOVED lines=121> */
[----:B------:R-:W-:Y:S01]  /*7630*/  IADD3.X R55, PT, PT, R55, UR7, RZ, P3, !PT ;  /* 0x0000000737377c10 */ /* 0x000fe20009ffe4ff */
[----:B------:R-:W0:Y:S01]  /*7640*/  SYNCS.PHASECHK.TRANS64.TRYWAIT P3, [UR6], R131 ;  /* 0x00000083ff0075a7 */ /* 0x000e220008061106 */
[----:B------:R-:W-:Y:S02]  /*7650*/  IADD3 R30, P6, PT, R30, UR4, RZ ;  /* 0x000000041e1e7c10 */ /* 0x000fe4000ffde0ff */
[----:B------:R-:W-:-:S02]  /*7660*/  IADD3 R28, P2, PT, R28, UR4, RZ ;  /* 0x000000041c1c7c10 */ /* 0x000fc4000ff5e0ff */
[----:B------:R-:W-:Y:S02]  /*7670*/  IADD3.X R65, PT, PT, R65, UR7, RZ, P4, !PT ;  /* 0x0000000741417c10 */ /* 0x000fe4000a7fe4ff */
[----:B------:R-:W-:Y:S02]  /*7680*/  IADD3 R60, P4, PT, R60, UR4, RZ ;  /* 0x000000043c3c7c10 */ /* 0x000fe4000ff9e0ff */
[----:B------:R-:W-:Y:S02]  /*7690*/  IADD3.X R31, PT, PT, R31, UR7, RZ, P6, !PT ;  /* 0x000000071f1f7c10 */ /* 0x000fe4000b7fe4ff */
[----:B------:R-:W-:Y:S02]  /*76a0*/  IADD3.X R29, PT, PT, R29, UR7, RZ, P2, !PT ;  /* 0x000000071d1d7c10 */ /* 0x000fe400097fe4ff */
        /* <DEDUP_REMOVED lines=32> */
[----:B------:R-:W-:Y:S02]  /*78b0*/  SGXT.U32 R130, R130, 0x2 ;  /* 0x000000028282781a */ /* 0x000fe40000000000 */
[----:B------:R-:W-:Y:S02]  /*78c0*/  IADD3.X R11, PT, PT, R11, UR7, RZ, P4, !PT ;  /* 0x000000070b0b7c10 */ /* 0x000fe4000a7fe4ff */
[----:B------:R-:W-:Y:S02]  /*78d0*/  IADD3 R44, P4, PT, R44, UR4, RZ ;  /* 0x000000042c2c7c10 */ /* 0x000fe4000ff9e0ff */
[----:B------:R-:W-:Y:S02]  /*78e0*/  IADD3.X R9, PT, PT, R9, UR7, RZ, P6, !PT ;  /* 0x0000000709097c10 */ /* 0x000fe4000b7fe4ff */
[----:B------:R-:W-:Y:S02]  /*78f0*/  IADD3.X R7, PT, PT, R7, UR7, RZ, P2, !PT ;  /* 0x0000000707077c10 */ /* 0x000fe400097fe4ff */
[----:B------:R-:W-:-:S02]  /*7900*/  LOP3.LUT R202, R130, 0x10, RZ, 0xfc, !PT ;  /* 0x0000001082ca7812 */ /* 0x000fc400078efcff */
[----:B------:R-:W-:Y:S02]  /*7910*/  LOP3.LUT R203, R130, 0x8, RZ, 0xfc, !PT ;  /* 0x0000000882cb7812 */ /* 0x000fe400078efcff */
[----:B------:R-:W-:Y:S02]  /*7920*/  IADD3 R38, P6, PT, R38, UR4, RZ ;  /* 0x0000000426267c10 */ /* 0x000fe4000ffde0ff */
[----:B------:R-:W-:Y:S02]  /*7930*/  IADD3 R4, P2, PT, R4, UR4, RZ ;  /* 0x0000000404047c10 */ /* 0x000fe4000ff5e0ff */
[----:B------:R-:W-:Y:S02]  /*7940*/  IADD3.X R45, PT, PT, R45, UR7, RZ, P4, !PT ;  /* 0x000000072d2d7c10 */ /* 0x000fe4000a7fe4ff */
[----:B------:R-:W-:Y:S02]  /*7950*/  ISETP.GE.AND P0, PT, R202, UR20, PT ;  /* 0x00000014ca007c0c */ /* 0x000fe4000bf06270 */
[----:B------:R-:W-:-:S02]  /*7960*/  ISETP.GE.AND P1, PT, R203, UR20, PT ;  /* 0x00000014cb007c0c */ /* 0x000fc4000bf26270 */
[----:B------:R-:W-:Y:S02]  /*7970*/  ISETP.GE.AND P4, PT, R130, UR20, PT ;  /* 0x0000001482007c0c */ /* 0x000fe4000bf86270 */
[----:B------:R-:W-:Y:S02]  /*7980*/  IADD3.X R39, PT, PT, R39, UR7, RZ, P6, !PT ;  /* 0x0000000727277c10 */ /* 0x000fe4000b7fe4ff */
[----:B------:R-:W-:Y:S01]  /*7990*/  IADD3.X R5, PT, PT, R5, UR7, RZ, P2, !PT ;  /* 0x0000000705057c10 */ /* 0x000fe200097fe4ff */
[----:B0-----:R-:W-:Y:S08]  /*79a0*/  @!P3 BRA `(.L_x_8) ;  /* 0x000000300094b947 */ /* 0x001ff00003800000 */
.L_x_16:
[C---:B------:R-:W-:Y:S01]  /*79b0*/  LOP3.LUT R131, R130.reuse, 0x18, RZ, 0xfc, !PT ;  /* 0x0000001882837812 */ /* 0x040fe200078efcff */
[----:B------:R-:W2:Y:S01]  /*79c0*/  @!P4 LDG.E.U8 R209, desc[UR18][R4.64] ;  /* 0x0000001204d1c981 */ /* 0x000ea2000c1e1100 */
[----:B------:R-:W-:Y:S02]  /*79d0*/  PRMT R211, RZ, 0x7610, R211 ;  /* 0x00007610ffd37816 */ /* 0x000fe400000000d3 */
[----:B------:R-:W-:Y:S02]  /*79e0*/  ISETP.GE.AND P2, PT, R131, UR20, PT ;  /* 0x0000001483007c0c */ /* 0x000fe4000bf46270 */
[----:B------:R-:W-:Y:S02]  /*79f0*/  LOP3.LUT R131, R130, 0x20, RZ, 0xfc, !PT ;  /* 0x0000002082837812 */ /* 0x000fe400078efcff */
[----:B------:R-:W-:Y:S01]  /*7a00*/  PRMT R213, RZ, 0x7610, R213 ;  /* 0x00007610ffd57816 */ /* 0x000fe200000000d5 */
[----:B------:R-:W3:Y:S01]  /*7a10*/  @!P1 LDG.E.U8 R211, desc[UR18][R6.64] ;  /* 0x0000001206d39981 */ /* 0x000ee2000c1e1100 */
[----:B------:R-:W-:-:S02]  /*7a20*/  ISETP.GE.AND P1, PT, R131, UR20, PT ;  /* 0x0000001483007c0c */ /* 0x000fc4000bf26270 */
[C---:B------:R-:W-:Y:S02]  /*7a30*/  LOP3.LUT R131, R130.reuse, 0x28, RZ, 0xfc, !PT ;  /* 0x0000002882837812 */ /* 0x040fe400078efcff */
[----:B------:R-:W-:Y:S01]  /*7a40*/  PRMT R215, RZ, 0x7610, R215 ;  /* 0x00007610ffd77816 */ /* 0x000fe200000000d7 */
[----:B------:R-:W4:Y:S01]  /*7a50*/  @!P0 LDG.E.U8 R213, desc[UR18][R8.64] ;  /* 0x0000001208d58981 */ /* 0x000f22000c1e1100 */
[----:B------:R-:W-:Y:S02]  /*7a60*/  ISETP.GE.AND P0, PT, R131, UR20, PT ;  /* 0x0000001483007c0c */ /* 0x000fe4000bf06270 */
[----:B------:R-:W-:Y:S02]  /*7a70*/  LOP3.LUT R131, R130, 0x30, RZ, 0xfc, !PT ;  /* 0x0000003082837812 */ /* 0x000fe400078efcff */
[----:B------:R-:W-:Y:S01]  /*7a80*/  PRMT R217, RZ, 0x7610, R217 ;  /* 0x00007610ffd97816 */ /* 0x000fe200000000d9 */
[----:B------:R-:W5:Y:S01]  /*7a90*/  @!P2 LDG.E.U8 R215, desc[UR18][R10.64] ;  /* 0x000000120ad7a981 */ /* 0x000f62000c1e1100 */
[----:B------:R-:W-:-:S02]  /*7aa0*/  ISETP.GE.AND P2, PT, R131, UR20, PT ;  /* 0x0000001483007c0c */ /* 0x000fc4000bf46270 */
[C---:B------:R-:W-:Y:S02]  /*7ab0*/  LOP3.LUT R131, R130.reuse, 0x38, RZ, 0xfc, !PT ;  /* 0x0000003882837812 */ /* 0x040fe400078efcff */
[----:B------:R-:W5:Y:S01]  /*7ac0*/  @!P1 LDG.E.U8 R217, desc[UR18][R12.64] ;  /* 0x000000120cd99981 */ /* 0x000f62000c1e1100 */
[----:B------:R-:W-:Y:S02]  /*7ad0*/  PRMT R219, RZ, 0x7610, R219 ;  /* 0x00007610ffdb7816 */ /* 0x000fe400000000db */
[----:B------:R-:W-:Y:S02]  /*7ae0*/  ISETP.GE.AND P1, PT, R131, UR20, PT ;  /* 0x0000001483007c0c */ /* 0x000fe4000bf26270 */
[----:B------:R-:W-:Y:S02]  /*7af0*/  LOP3.LUT R131, R130, 0x40, RZ, 0xfc, !PT ;  /* 0x0000004082837812 */ /* 0x000fe400078efcff */
[----:B------:R-:W-:Y:S01]  /*7b00*/  PRMT R223, RZ, 0x7610, R223 ;  /* 0x00007610ffdf7816 */ /* 0x000fe200000000df */
[----:B------:R-:W5:Y:S01]  /*7b10*/  @!P0 LDG.E.U8 R219, desc[UR18][R14.64] ;  /* 0x000000120edb8981 */ /* 0x000f62000c1e1100 */
[----:B------:R-:W-:-:S02]  /*7b20*/  ISETP.GE.AND P0, PT, R131, UR20, PT ;  /* 0x0000001483007c0c */ /* 0x000fc4000bf06270 */
[----:B------:R-:W-:Y:S02]  /*7b30*/  PRMT R221, RZ, 0x7610, R221 ;  /* 0x00007610ffdd7816 */ /* 0x000fe400000000dd */
[----:B------:R-:W-:-:S03]  /*7b40*/  LOP3.LUT R131, R130, 0x50, RZ, 0xfc, !PT ;  /* 0x0000005082837812 */ /* 0x000fc600078efcff */
[----:B------:R-:W5:Y:S01]  /*7b50*/  @!P1 LDG.E.U8 R223, desc[UR18][R18.64] ;  /* 0x0000001212df9981 */ /* 0x000f62000c1e1100 */
[----:B------:R-:W-:Y:S02]  /*7b60*/  ISETP.GE.AND P1, PT, R22, UR20, PT ;  /* 0x0000001416007c0c */ /* 0x000fe4000bf26270 */
[----:B------:R-:W-:Y:S01]  /*7b70*/  PRMT R225, RZ, 0x7610, R225 ;  /* 0x00007610ffe17816 */ /* 0x000fe200000000e1 */
[----:B------:R-:W5:Y:S01]  /*7b80*/  @!P2 LDG.E.U8 R221, desc[UR18][R16.64] ;  /* 0x0000001210dda981 */ /* 0x000f62000c1e1100 */
[----:B------:R-:W-:Y:S02]  /*7b90*/  ISETP.GE.AND P2, PT, R131, UR20, PT ;  /* 0x0000001483007c0c */ /* 0x000fe4000bf46270 */
[----:B------:R-:W-:Y:S02]  /*7ba0*/  LOP3.LUT R131, R130, 0x58, RZ, 0xfc, !PT ;  /* 0x0000005882837812 */ /* 0x000fe400078efcff */
[----:B------:R-:W-:Y:S01]  /*7bb0*/  PRMT R227, RZ, 0x7610, R227 ;  /* 0x00007610ffe37816 */ /* 0x000fe200000000e3 */
[----:B------:R-:W5:Y:S01]  /*7bc0*/  @!P0 LDG.E.U8 R225, desc[UR18][R20.64] ;  /* 0x0000001214e18981 */ /* 0x000f62000c1e1100 */
[----:B------:R-:W-:-:S02]  /*7bd0*/  ISETP.GE.AND P0, PT, R131, UR20, PT ;  /* 0x0000001483007c0c */ /* 0x000fc4000bf06270 */
[C---:B------:R-:W-:Y:S02]  /*7be0*/  LOP3.LUT R131, R130.reuse, 0x60, RZ, 0xfc, !PT ;  /* 0x0000006082837812 */ /* 0x040fe400078efcff */
[----:B------:R-:W-:Y:S01]  /*7bf0*/  PRMT R229, RZ, 0x7610, R229 ;  /* 0x00007610ffe57816 */ /* 0x000fe200000000e5 */
[----:B------:R-:W5:Y:S01]  /*7c00*/  @!P1 LDG.E.U8 R227, desc[UR18][R24.64] ;  /* 0x0000001218e39981 */ /* 0x000f62000c1e1100 */
[----:B------:R-:W-:Y:S02]  /*7c10*/  ISETP.GE.AND P1, PT, R131, UR20, PT ;  /* 0x0000001483007c0c */ /* 0x000fe4000bf26270 */
[----:B------:R-:W-:Y:S02]  /*7c20*/  LOP3.LUT R131, R130, 0x68, RZ, 0xfc, !PT ;  /* 0x0000006882837812 */ /* 0x000fe400078efcff */
[----:B------:R-:W5:Y:S02]  /*7c30*/  @!P2 LDG.E.U8 R229, desc[UR18][R26.64] ;  /* 0x000000121ae5a981 */ /* 0x000f64000c1e1100 */
[----:B------:R-:W-:-:S02]  /*7c40*/  ISETP.GE.AND P2, PT, R131, UR20, PT ;  /* 0x0000001483007c0c */ /* 0x000fc4000bf46270 */
[----:B------:R-:W-:-:S04]  /*7c50*/  LOP3.LUT R131, R130, 0x70, RZ, 0xfc, !PT ;  /* 0x0000007082837812 */ /* 0x000fc800078efcff */
[----:B------:R-:W-:Y:S02]  /*7c60*/  ISETP.GE.AND P3, PT, R131, UR20, PT ;  /* 0x0000001483007c0c */ /* 0x000fe4000bf66270 */
[C---:B------:R-:W-:Y:S02]  /*7c70*/  LOP3.LUT R131, R130.reuse, 0x78, RZ, 0xfc, !PT ;  /* 0x0000007882837812 */ /* 0x040fe400078efcff */
[----:B------:R-:W-:Y:S02]  /*7c80*/  PRMT R236, RZ, 0x7610, R236 ;  /* 0x00007610ffec7816 */ /* 0x000fe400000000ec */
[----:B------:R-:W-:Y:S02]  /*7c90*/  ISETP.GE.AND P4, PT, R131, UR20, PT ;  /* 0x0000001483007c0c */ /* 0x000fe4000bf86270 */
[----:B------:R-:W-:Y:S02]  /*7ca0*/  LOP3.LUT R131, R130, 0x4, RZ, 0xfc, !PT ;  /* 0x0000000482837812 */ /* 0x000fe400078efcff */
[----:B------:R-:W-:Y:S01]  /*7cb0*/  PRMT R234, RZ, 0x7610, R234 ;  /* 0x00007610ffea7816 */ /* 0x000fe200000000ea */
[----:B------:R-:W5:Y:S01]  /*7cc0*/  @!P0 LDG.E.U8 R236, desc[UR18][R28.64] ;  /* 0x000000121cec8981 */ /* 0x000f62000c1e1100 */
[----:B------:R-:W-:-:S02]  /*7cd0*/  ISETP.GE.AND P0, PT, R131, UR20, PT ;  /* 0x0000001483007c0c */ /* 0x000fc4000bf06270 */
[----:B------:R-:W-:Y:S02]  /*7ce0*/  LEA.HI R131, R0, 0xc, RZ, 0x1a ;  /* 0x0000000c00837811 */ /* 0x000fe400078fd0ff */
[----:B------:R-:W-:Y:S01]  /*7cf0*/  PRMT R202, RZ, 0x7610, R202 ;  /* 0x00007610ffca7816 */ /* 0x000fe200000000ca */
[----:B------:R-:W5:Y:S01]  /*7d00*/  @!P1 LDG.E.U8 R234, desc[UR18][R30.64] ;  /* 0x000000121eea9981 */ /* 0x000f62000c1e1100 */
        /* <DEDUP_REMOVED lines=48> */
[----:B------:R-:W-:Y:S02]  /*8010*/  PRMT R230, RZ, 0x7610, R230 ;  /* 0x00007610ffe67816 */ /* 0x000fe400000000e6 */
[----:B------:R-:W-:Y:S02]  /*8020*/  ISETP.GE.AND P1, PT, R131, UR20, PT ;  /* 0x0000001483007c0c */ /* 0x000fe4000bf26270 */
[----:B------:R-:W-:Y:S01]  /*8030*/  LOP3.LUT R130, R130, 0x74, RZ, 0xfc, !PT ;  /* 0x0000007482827812 */ /* 0x000fe200078efcff */
[----:B------:R-:W5:Y:S01]  /*8040*/  @!P3 LDG.E.U8 R204, desc[UR18][R34.64] ;  /* 0x0000001222ccb981 */ /* 0x000f62000c1e1100 */
[----:B------:R-:W-:-:S03]  /*8050*/  LEA.HI R131, R0, 0x7c, RZ, 0x1a ;  /* 0x0000007c00837811 */ /* 0x000fc600078fd0ff */
[----:B------:R-:W5:Y:S01]  /*8060*/  @!P2 LDG.E.U8 R230, desc[UR18][R60.64] ;  /* 0x000000123ce6a981 */ /* 0x000f62000c1e1100 */
[----:B------:R-:W-:Y:S02]  /*8070*/  ISETP.GE.AND P2, PT, R130, UR20, PT ;  /* 0x0000001482007c0c */ /* 0x000fe4000bf46270 */
[----:B------:R-:W-:Y:S02]  /*8080*/  ISETP.GE.AND P3, PT, R131, UR20, PT ;  /* 0x0000001483007c0c */ /* 0x000fe4000bf66270 */
[----:B------:R-:W-:Y:S02]  /*8090*/  PRMT R206, RZ, 0x7610, R206 ;  /* 0x00007610ffce7816 */ /* 0x000fe400000000ce */
[----:B------:R-:W-:Y:S02]  /*80a0*/  PRMT R232, RZ, 0x7610, R232 ;  /* 0x00007610ffe87816 */ /* 0x000fe400000000e8 */
[----:B------:R-:W-:Y:S02]  /*80b0*/  PRMT R251, RZ, 0x7610, R251 ;  /* 0x00007610fffb7816 */ /* 0x000fe400000000fb */
[----:B------:R-:W-:Y:S01]  /*80c0*/  PRMT R235, RZ, 0x7610, R235 ;  /* 0x00007610ffeb7816 */ /* 0x000fe200000000eb */
[----:B------:R-:W5:Y:S01]  /*80d0*/  @!P4 LDG.E.U8 R206, desc[UR18][R36.64] ;  /* 0x0000001224cec981 */ /* 0x000f62000c1e1100 */
[----:B------:R-:W-:-:S03]  /*80e0*/  PRMT R249, RZ, 0x7610, R249 ;  /* 0x00007610fff97816 */ /* 0x000fc600000000f9 */
[----:B------:R-:W5:Y:S04]  /*80f0*/  @!P0 LDG.E.U8 R232, desc[UR18][R62.64] ;  /* 0x000000123ee88981 */ /* 0x000f68000c1e1100 */
[----:B------:R-:W5:Y:S04]  /*8100*/  @!P1 LDG.E.U8 R251, desc[UR18][R64.64] ;  /* 0x0000001240fb9981 */ /* 0x000f68000c1e1100 */
[----:B------:R-:W5:Y:S04]  /*8110*/  @!P2 LDG.E.U8 R235, desc[UR18][R66.64] ;  /* 0x0000001242eba981 */ /* 0x000f68000c1e1100 */
[----:B------:R-:W5:Y:S01]  /*8120*/  @!P3 LDG.E.U8 R249, desc[UR18][R68.64] ;  /* 0x0000001244f9b981 */ /* 0x000f62000c1e1100 */
[----:B------:R-:W-:Y:S01]  /*8130*/  BAR.SYNC.DEFER_BLOCKING 0x0 ;  /* 0x0000000000007b1d */ /* 0x000fe20000010000 */
[----:B------:R-:W-:-:S04]  /*8140*/  LOP3.LUT R130, R0, 0x7f, RZ, 0xc0, !PT ;  /* 0x0000007f00827812 */ /* 0x000fc800078ec0ff */
[----:B------:R-:W-:Y:S02]  /*8150*/  ISETP.GE.AND P0, PT, R130, UR20, PT ;  /* 0x0000001482007c0c */ /* 0x000fe4000bf06270 */
[----:B------:R-:W-:Y:S02]  /*8160*/  PRMT R246, RZ, 0x7610, R246 ;  /* 0x00007610fff67816 */ /* 0x000fe400000000f6 */
[----:B------:R-:W-:Y:S02]  /*8170*/  PRMT R131, RZ, 0x7610, R131 ;  /* 0x00007610ff837816 */ /* 0x000fe40000000083 */
[----:B------:R-:W-:Y:S02]  /*8180*/  PRMT R130, RZ, 0x7610, R130 ;  /* 0x00007610ff827816 */ /* 0x000fe40000000082 */
[----:B------:R-:W-:Y:S02]  /*8190*/  PRMT R247, RZ, 0x7610, R247 ;  /* 0x00007610fff77816 */ /* 0x000fe400000000f7 */
[----:B------:R-:W-:-:S02]  /*81a0*/  PRMT R237, RZ, 0x7610, R237 ;  /* 0x00007610ffed7816 */ /* 0x000fc400000000ed */
[----:B------:R-:W-:Y:S01]  /*81b0*/  PRMT R238, RZ, 0x7610, R238 ;  /* 0x00007610ffee7816 */ /* 0x000fe200000000ee */
[----:B------:R-:W5:Y:S04]  /*81c0*/  @!P0 LDG.E.U8 R246, desc[UR18][R92.64] ;  /* 0x000000125cf68981 */ /* 0x000f68000c1e1100 */
[----:B------:R-:W5:Y:S04]  /*81d0*/  @!P0 LDG.E.U8 R131, desc[UR18][R96.64] ;  /* 0x0000001260838981 */ /* 0x000f68000c1e1100 */
[----:B------:R-:W5:Y:S01]  /*81e0*/  @!P0 LDG.E.U8 R130, desc[UR18][R98.64] ;  /* 0x0000001262828981 */ /* 0x000f62000c1e1100 */
[----:B------:R-:W-:-:S02]  /*81f0*/  PRMT R239, RZ, 0x7610, R239 ;  /* 0x00007610ffef7816 */ /* 0x000fc400000000ef */
[----:B------:R-:W-:Y:S01]  /*8200*/  PRMT R240, RZ, 0x7610, R240 ;  /* 0x00007610fff07816 */ /* 0x000fe200000000f0 */
[----:B------:R-:W5:Y:S01]  /*8210*/  @!P0 LDG.E.U8 R247, desc[UR18][R94.64] ;  /* 0x000000125ef78981 */ /* 0x000f62000c1e1100 */
[----:B------:R-:W-:Y:S02]  /*8220*/  PRMT R241, RZ, 0x7610, R241 ;  /* 0x00007610fff17816 */ /* 0x000fe400000000f1 */
[----:B------:R-:W-:Y:S01]  /*8230*/  PRMT R242, RZ, 0x7610, R242 ;  /* 0x00007610fff27816 */ /* 0x000fe200000000f2 */
[----:B------:R-:W5:Y:S01]  /*8240*/  @!P0 LDG.E.U8 R237, desc[UR18][R70.64] ;  /* 0x0000001246ed8981 */ /* 0x000f62000c1e1100 */
[----:B------:R-:W-:Y:S02]  /*8250*/  PRMT R243, RZ, 0x7610, R243 ;  /* 0x00007610fff37816 */ /* 0x000fe400000000f3 */
[----:B------:R-:W-:Y:S01]  /*8260*/  PRMT R244, RZ, 0x7610, R244 ;  /* 0x00007610fff47816 */ /* 0x000fe200000000f4 */
[----:B------:R-:W5:Y:S01]  /*8270*/  @!P0 LDG.E.U8 R238, desc[UR18][R74.64] ;  /* 0x000000124aee8981 */ /* 0x000f62000c1e1100 */
[----:B------:R-:W-:-:S03]  /*8280*/  PRMT R245, RZ, 0x7610, R245 ;  /* 0x00007610fff57816 */ /* 0x000fc600000000f5 */
[----:B------:R-:W5:Y:S04]  /*8290*/  @!P0 LDG.E.U8 R239, desc[UR18][R78.64] ;  /* 0x000000124eef8981 */ /* 0x000f68000c1e1100 */
[----:B------:R-:W5:Y:S04]  /*82a0*/  @!P0 LDG.E.U8 R240, desc[UR18][R80.64] ;  /* 0x0000001250f08981 */ /* 0x000f68000c1e1100 */
[----:B------:R-:W5:Y:S04]  /*82b0*/  @!P0 LDG.E.U8 R241, desc[UR18][R82.64] ;  /* 0x0000001252f18981 */ /* 0x000f68000c1e1100 */
[----:B------:R-:W5:Y:S04]  /*82c0*/  @!P0 LDG.E.U8 R242, desc[UR18][R84.64] ;  /* 0x0000001254f28981 */ /* 0x000f68000c1e1100 */
[----:B------:R-:W5:Y:S04]  /*82d0*/  @!P0 LDG.E.U8 R243, desc[UR18][R86.64] ;  /* 0x0000001256f38981 */ /* 0x000f68000c1e1100 */
[----:B------:R-:W5:Y:S04]  /*82e0*/  @!P0 LDG.E.U8 R244, desc[UR18][R88.64] ;  /* 0x0000001258f48981 */ /* 0x000f68000c1e1100 */
[----:B------:R-:W5:Y:S01]  /*82f0*/  @!P0 LDG.E.U8 R245, desc[UR18][R90.64] ;  /* 0x000000125af58981 */ /* 0x000f62000c1e1100 */
[----:B------:R-:W-:-:S02]  /*8300*/  PRMT R252, RZ, 0x7610, R252 ;  /* 0x00007610fffc7816 */ /* 0x000fc400000000fc */
[----:B------:R-:W-:Y:S02]  /*8310*/  PRMT R250, RZ, 0x7610, R250 ;  /* 0x00007610fffa7816 */ /* 0x000fe400000000fa */
[----:B------:R-:W-:Y:S02]  /*8320*/  PRMT R248, RZ, 0x7610, R248 ;  /* 0x00007610fff87816 */ /* 0x000fe400000000f8 */
[----:B------:R-:W-:Y:S01]  /*8330*/  PRMT R203, RZ, 0x7610, R203 ;  /* 0x00007610ffcb7816 */ /* 0x000fe200000000cb */
[----:B------:R-:W5:Y:S01]  /*8340*/  @!P0 LDG.E.U8 R252, desc[UR18][R100.64] ;  /* 0x0000001264fc8981 */ /* 0x000f62000c1e1100 */
[----:B------:R-:W-:Y:S02]  /*8350*/  PRMT R205, RZ, 0x7610, R205 ;  /* 0x00007610ffcd7816 */ /* 0x000fe400000000cd */
[----:B------:R-:W-:Y:S01]  /*8360*/  PRMT R207, RZ, 0x7610, R207 ;  /* 0x00007610ffcf7816 */ /* 0x000fe200000000cf */
[----:B------:R-:W5:Y:S01]  /*8370*/  @!P0 LDG.E.U8 R250, desc[UR18][R102.64] ;  /* 0x0000001266fa8981 */ /* 0x000f62000c1e1100 */
[----:B------:R-:W-:-:S02]  /*8380*/  PRMT R231, RZ, 0x7610, R231 ;  /* 0x00007610ffe77816 */ /* 0x000fc400000000e7 */
[----:B------:R-:W-:Y:S01]  /*8390*/  PRMT R233, RZ, 0x7610, R233 ;  /* 0x00007610ffe97816 */ /* 0x000fe200000000e9 */
[----:B------:R-:W5:Y:S04]  /*83a0*/  @!P0 LDG.E.U8 R248, desc[UR18][R104.64] ;  /* 0x0000001268f88981 */ /* 0x000f68000c1e1100 */
[----:B------:R-:W5:Y:S04]  /*83b0*/  @!P0 LDG.E.U8 R203, desc[UR18][R72.64] ;  /* 0x0000001248cb8981 */ /* 0x000f68000c1e1100 */
[----:B------:R-:W5:Y:S04]  /*83c0*/  @!P0 LDG.E.U8 R205, desc[UR18][R110.64] ;  /* 0x000000126ecd8981 */ /* 0x000f68000c1e1100 */
[----:B--2---:R0:W-:Y:S04]  /*83d0*/  STS.U8 [R23+UR9+0xa000], R209 ;  /* 0x00a000d117007988 */ /* 0x0041e80008000009 */
[----:B------:R-:W2:Y:S04]  /*83e0*/  @!P0 LDG.E.U8 R207, desc[UR18][R116.64] ;  /* 0x0000001274cf8981 */ /* 0x000ea8000c1e1100 */
[----:B---3--:R1:W-:Y:S04]  /*83f0*/  STS.U8 [R23+UR9+0xa200], R211 ;  /* 0x00a200d317007988 */ /* 0x0083e80008000009 */
[----:B----4-:R3:W-:Y:S04]  /*8400*/  STS.U8 [R23+UR9+0xa400], R213 ;  /* 0x00a400d517007988 */ /* 0x0107e80008000009 */
[----:B-----5:R4:W-:Y:S04]  /*8410*/  STS.U8 [R23+UR9+0xa600], R215 ;  /* 0x00a600d717007988 */ /* 0x0209e80008000009 */
[----:B------:R5:W-:Y:S04]  /*8420*/  STS.U8 [R23+UR9+0xa800], R217 ;  /* 0x00a800d917007988 */ /* 0x000be80008000009 */
[----:B------:R0:W-:Y:S04]  /*8430*/  STS.U8 [R23+UR9+0xaa00], R219 ;  /* 0x00aa00db17007988 */ /* 0x0001e80008000009 */
[----:B------:R-:W-:Y:S04]  /*8440*/  STS.U8 [R23+UR9+0xae00], R223 ;  /* 0x00ae00df17007988 */ /* 0x000fe80008000009 */
[----:B------:R0:W-:Y:S04]  /*8450*/  STS.U8 [R23+UR9+0xac00], R221 ;  /* 0x00ac00dd17007988 */ /* 0x0001e80008000009 */
[----:B------:R0:W-:Y:S04]  /*8460*/  STS.U8 [R23+UR9+0xb000], R225 ;  /* 0x00b000e117007988 */ /* 0x0001e80008000009 */
[----:B------:R3:W-:Y:S04]  /*8470*/  STS.U8 [R23+UR9+0xb200], R227 ;  /* 0x00b200e317007988 */ /* 0x0007e80008000009 */
[----:B------:R4:W-:Y:S01]  /*8480*/  STS.U8 [R23+UR9+0xb400], R229 ;  /* 0x00b400e517007988 */ /* 0x0009e20008000009 */
[----:B0-----:R-:W-:-:S02]  /*8490*/  PRMT R209, RZ, 0x7610, R209 ;  /* 0x00007610ffd17816 */ /* 0x001fc400000000d1 */
[----:B-1----:R-:W-:Y:S01]  /*84a0*/  PRMT R211, RZ, 0x7610, R211 ;  /* 0x00007610ffd37816 */ /* 0x002fe200000000d3 */
[----:B------:R-:W2:Y:S01]  /*84b0*/  @!P0 LDG.E.U8 R231, desc[UR18][R190.64] ;  /* 0x00000012bee78981 */ /* 0x000ea2000c1e1100 */
[----:B---3--:R-:W-:-:S03]  /*84c0*/  PRMT R213, RZ, 0x7610, R213 ;  /* 0x00007610ffd57816 */ /* 0x008fc600000000d5 */
[----:B------:R-:W-:Y:S04]  /*84d0*/  STS.U8 [R23+UR9+0xb600], R236 ;  /* 0x00b600ec17007988 */ /* 0x000fe80008000009 */
[----:B------:R-:W-:Y:S04]  /*84e0*/  STS.U8 [R23+UR9+0xb800], R234 ;  /* 0x00b800ea17007988 */ /* 0x000fe80008000009 */
[----:B------:R0:W-:Y:S01]  /*84f0*/  STS.U8 [R23+UR9+0xba00], R202 ;  /* 0x00ba00ca17007988 */ /* 0x0001e20008000009 */
[----:B----4-:R-:W-:Y:S02]  /*8500*/  PRMT R215, RZ, 0x7610, R215 ;  /* 0x00007610ffd77816 */ /* 0x010fe400000000d7 */
[----:B-----5:R-:W-:Y:S01]  /*8510*/  PRMT R217, RZ, 0x7610, R217 ;  /* 0x00007610ffd97816 */ /* 0x020fe200000000d9 */
[----:B------:R-:W3:Y:S01]  /*8520*/  @!P0 LDG.E.U8 R209, desc[UR18][R122.64] ;  /* 0x000000127ad18981 */ /* 0x000ee2000c1e1100 */
[----:B------:R-:W-:-:S02]  /*8530*/  PRMT R219, RZ, 0x7610, R219 ;  /* 0x00007610ffdb7816 */ /* 0x000fc400000000db */
[----:B------:R-:W-:Y:S01]  /*8540*/  PRMT R221, RZ, 0x7610, R221 ;  /* 0x00007610ffdd7816 */ /* 0x000fe200000000dd */
[----:B------:R-:W4:Y:S01]  /*8550*/  @!P0 LDG.E.U8 R211, desc[UR18][R128.64] ;  /* 0x0000001280d38981 */ /* 0x000f22000c1e1100 */
[----:B------:R-:W-:Y:S02]  /*8560*/  PRMT R223, RZ, 0x7610, R223 ;  /* 0x00007610ffdf7816 */ /* 0x000fe400000000df */
[----:B------:R-:W-:Y:S01]  /*8570*/  PRMT R225, RZ, 0x7610, R225 ;  /* 0x00007610ffe17816 */ /* 0x000fe200000000e1 */
[----:B------:R-:W5:Y:S01]  /*8580*/  @!P0 LDG.E.U8 R213, desc[UR18][R136.64] ;  /* 0x0000001288d58981 */ /* 0x000f62000c1e1100 */
[----:B------:R-:W-:Y:S02]  /*8590*/  PRMT R227, RZ, 0x7610, R227 ;  /* 0x00007610ffe37816 */ /* 0x000fe400000000e3 */
[----:B------:R-:W-:Y:S01]  /*85a0*/  PRMT R229, RZ, 0x7610, R229 ;  /* 0x00007610ffe57816 */ /* 0x000fe200000000e5 */
[----:B------:R-:W2:Y:S01]  /*85b0*/  @!P0 LDG.E.U8 R215, desc[UR18][R142.64] ;  /* 0x000000128ed78981 */ /* 0x000ea2000c1e1100 */
[----:B0-----:R-:W-:-:S02]  /*85c0*/  PRMT R202, RZ, 0x7610, R202 ;  /* 0x00007610ffca7816 */ /* 0x001fc400000000ca */
[----:B------:R-:W-:Y:S01]  /*85d0*/  PRMT R234, RZ, 0x7610, R234 ;  /* 0x00007610ffea7816 */ /* 0x000fe200000000ea */
[----:B------:R-:W2:Y:S01]  /*85e0*/  @!P0 LDG.E.U8 R217, desc[UR18][R148.64] ;  /* 0x0000001294d98981 */ /* 0x000ea2000c1e1100 */
[----:B------:R-:W-:-:S03]  /*85f0*/  PRMT R236, RZ, 0x7610, R236 ;  /* 0x00007610ffec7816 */ /* 0x000fc600000000ec */
[----:B------:R-:W2:Y:S04]  /*8600*/  @!P0 LDG.E.U8 R219, desc[UR18][R154.64] ;  /* 0x000000129adb8981 */ /* 0x000ea8000c1e1100 */
        /* <DEDUP_REMOVED lines=27> */
[----:B------:R0:W-:Y:S04]  /*87c0*/  STS.U8 [R23+UR9+0x6400], R246 ;  /* 0x006400f617007988 */ /* 0x0001e80008000009 */
[----:B------:R1:W-:Y:S04]  /*87d0*/  STS.U8 [R23+UR9+0x6c00], R131 ;  /* 0x006c008317007988 */ /* 0x0003e80008000009 */
[----:B------:R1:W-:Y:S01]  /*87e0*/  STS.U8 [R23+UR9+0x7000], R130 ;  /* 0x0070008217007988 */ /* 0x0003e20008000009 */
[----:B0-----:R-:W-:Y:S01]  /*87f0*/  PRMT R246, RZ, 0x7610, R246 ;  /* 0x00007610fff67816 */ /* 0x001fe200000000f6 */
[----:B-1----:R-:W-:-:S02]  /*8800*/  @!P0 IMAD.MOV.U32 R131, RZ, RZ, R183 ;  /* 0x000000ffff838224 */ /* 0x002fc400078e00b7 */
[----:B------:R-:W-:Y:S01]  /*8810*/  @!P0 IMAD.MOV.U32 R130, RZ, RZ, R182 ;  /* 0x000000ffff828224 */ /* 0x000fe200078e00b6 */
[----:B------:R0:W-:Y:S04]  /*8820*/  STS.U8 [R23+UR9+0x6800], R247 ;  /* 0x006800f717007988 */ /* 0x0001e80008000009 */
[----:B------:R1:W5:Y:S01]  /*8830*/  @!P0 LDG.E.U8 R246, desc[UR18][R130.64] ;  /* 0x0000001282f68981 */ /* 0x000362000c1e1100 */
[----:B------:R-:W-:Y:S02]  /*8840*/  PRMT R204, RZ, 0x7610, R204 ;  /* 0x00007610ffcc7816 */ /* 0x000fe400000000cc */
[----:B0-----:R-:W-:Y:S01]  /*8850*/  PRMT R247, RZ, 0x7610, R247 ;  /* 0x00007610fff77816 */ /* 0x001fe200000000f7 */
[----:B------:R0:W-:Y:S01]  /*8860*/  STS.U8 [R23+UR9+0x4000], R237 ;  /* 0x004000ed17007988 */ /* 0x0001e20008000009 */
[----:B-1----:R-:W-:Y:S01]  /*8870*/  @!P0 IMAD.MOV.U32 R130, RZ, RZ, R188 ;  /* 0x000000ffff828224 */ /* 0x002fe200078e00bc */
[----:B------:R-:W-:Y:S01]  /*8880*/  PRMT R206, RZ, 0x7610, R206 ;  /* 0x00007610ffce7816 */ /* 0x000fe200000000ce */
[----:B------:R-:W-:Y:S01]  /*8890*/  @!P0 IMAD.MOV.U32 R131, RZ, RZ, R189 ;  /* 0x000000ffff838224 */ /* 0x000fe200078e00bd */
[----:B------:R-:W-:Y:S01]  /*88a0*/  PRMT R208, RZ, 0x7610, R208 ;  /* 0x00007610ffd07816 */ /* 0x000fe200000000d0 */
[----:B------:R1:W-:Y:S01]  /*88b0*/  STS.U8 [R23+UR9+0x4400], R238 ;  /* 0x004400ee17007988 */ /* 0x0003e20008000009 */
[----:B------:R-:W-:-:S02]  /*88c0*/  PRMT R210, RZ, 0x7610, R210 ;  /* 0x00007610ffd27816 */ /* 0x000fc400000000d2 */
[----:B------:R-:W-:Y:S01]  /*88d0*/  PRMT R212, RZ, 0x7610, R212 ;  /* 0x00007610ffd47816 */ /* 0x000fe200000000d4 */
[----:B------:R0:W-:Y:S01]  /*88e0*/  STS.U8 [R23+UR9+0x4800], R239 ;  /* 0x004800ef17007988 */ /* 0x0001e20008000009 */
[----:B------:R-:W-:Y:S02]  /*88f0*/  PRMT R214, RZ, 0x7610, R214 ;  /* 0x00007610ffd67816 */ /* 0x000fe400000000d6 */
[----:B------:R-:W-:Y:S01]  /*8900*/  PRMT R216, RZ, 0x7610, R216 ;  /* 0x00007610ffd87816 */ /* 0x000fe200000000d8 */
[----:B------:R0:W-:Y:S01]  /*8910*/  STS.U8 [R23+UR9+0x4c00], R240 ;  /* 0x004c00f017007988 */ /* 0x0001e20008000009 */
[----:B------:R-:W-:Y:S02]  /*8920*/  PRMT R218, RZ, 0x7610, R218 ;  /* 0x00007610ffda7816 */ /* 0x000fe400000000da */
        /* <DEDUP_REMOVED lines=12> */
[----:B0-----:R-:W-:Y:S01]  /*89f0*/  PRMT R237, RZ, 0x7610, R237 ;  /* 0x00007610ffed7816 */ /* 0x001fe200000000ed */
[----:B------:R0:W-:Y:S01]  /*8a00*/  STS.U8 [R23+UR9+0x6000], R245 ;  /* 0x006000f517007988 */ /* 0x0001e20008000009 */
[----:B-1----:R-:W-:Y:S02]  /*8a10*/  PRMT R238, RZ, 0x7610, R238 ;  /* 0x00007610ffee7816 */ /* 0x002fe400000000ee */
[----:B------:R-:W-:Y:S01]  /*8a20*/  PRMT R239, RZ, 0x7610, R239 ;  /* 0x00007610ffef7816 */ /* 0x000fe200000000ef */
[----:B------:R1:W5:Y:S01]  /*8a30*/  @!P0 LDG.E.U8 R247, desc[UR18][R130.64] ;  /* 0x0000001282f78981 */ /* 0x000362000c1e1100 */
[----:B------:R-:W-:Y:S02]  /*8a40*/  PRMT R240, RZ, 0x7610, R240 ;  /* 0x00007610fff07816 */ /* 0x000fe400000000f0 */
[----:B------:R-:W-:Y:S01]  /*8a50*/  PRMT R241, RZ, 0x7610, R241 ;  /* 0x00007610fff17816 */ /* 0x000fe200000000f1 */
[----:B------:R-:W5:Y:S01]  /*8a60*/  @!P0 LDG.E.U8 R204, desc[UR18][R112.64] ;  /* 0x0000001270cc8981 */ /* 0x000f62000c1e1100 */
[----:B------:R-:W-:-:S02]  /*8a70*/  PRMT R242, RZ, 0x7610, R242 ;  /* 0x00007610fff27816 */ /* 0x000fc400000000f2 */
[----:B------:R-:W-:Y:S01]  /*8a80*/  PRMT R243, RZ, 0x7610, R243 ;  /* 0x00007610fff37816 */ /* 0x000fe200000000f3 */
[----:B------:R-:W5:Y:S01]  /*8a90*/  @!P0 LDG.E.U8 R206, desc[UR18][R118.64] ;  /* 0x0000001276ce8981 */ /* 0x000f62000c1e1100 */
[----:B------:R-:W-:Y:S01]  /*8aa0*/  PRMT R244, RZ, 0x7610, R244 ;  /* 0x00007610fff47816 */ /* 0x000fe200000000f4 */
[----:B-1----:R-:W-:Y:S01]  /*8ab0*/  @!P0 IMAD.MOV.U32 R130, RZ, RZ, R194 ;  /* 0x000000ffff828224 */ /* 0x002fe200078e00c2 */
[----:B0-----:R-:W-:Y:S01]  /*8ac0*/  PRMT R245, RZ, 0x7610, R245 ;  /* 0x00007610fff57816 */ /* 0x001fe200000000f5 */
[----:B------:R-:W-:Y:S01]  /*8ad0*/  @!P0 IMAD.MOV.U32 R131, RZ, RZ, R195 ;  /* 0x000000ffff838224 */ /* 0x000fe200078e00c3 */
        /* <DEDUP_REMOVED lines=25> */
[----:B------:R0:W5:Y:S04]  /*8c70*/  @!P0 LDG.E.U8 R249, desc[UR18][R130.64] ;  /* 0x0000001282f98981 */ /* 0x000168000c1e1100 */
[----:B------:R-:W5:Y:S01]  /*8c80*/  @!P0 LDG.E.U8 R251, desc[UR18][R76.64] ;  /* 0x000000124cfb8981 */ /* 0x000f62000c1e1100 */
[----:B0-----:R-:W-:-:S04]  /*8c90*/  SHF.R.S32.HI R130, RZ, 0x7, R0 ;  /* 0x00000007ff827819 */ /* 0x001fc80000011400 */
[----:B------:R-:W-:-:S04]  /*8ca0*/  SGXT R130, R130, 0x1 ;  /* 0x000000018282781a */ /* 0x000fc80000000200 */
[----:B------:R-:W-:-:S04]  /*8cb0*/  LOP3.LUT R131, R130, 0x90, RZ, 0xc0, !PT ;  /* 0x0000009082837812 */ /* 0x000fc800078ec0ff */
[----:B------:R-:W-:Y:S01]  /*8cc0*/  LOP3.LUT R131, R131, 0x7f, R0, 0x78, !PT ;  /* 0x0000007f83837812 */ /* 0x000fe200078e7800 */
[----:B------:R0:W-:Y:S03]  /*8cd0*/  STS.U8 [R23+UR9+0x7400], R252 ;  /* 0x007400fc17007988 */ /* 0x0001e60008000009 */
[----:B------:R-:W-:Y:S01]  /*8ce0*/  LOP3.LUT R130, R131, 0x60, RZ, 0x3c, !PT ;  /* 0x0000006083827812 */ /* 0x000fe200078e3cff */
[----:B------:R0:W-:Y:S04]  /*8cf0*/  STS.U8 [R23+UR9+0x7800], R250 ;  /* 0x007800fa17007988 */ /* 0x0001e80008000009 */
[----:B------:R0:W-:Y:S04]  /*8d00*/  STS.U8 [R23+UR9+0x7c00], R248 ;  /* 0x007c00f817007988 */ /* 0x0001e80008000009 */
[----:B------:R0:W-:Y:S04]  /*8d10*/  STS.U8 [R200+UR9+0x4100], R203 ;  /* 0x004100cbc8007988 */ /* 0x0001e80008000009 */
[----:B------:R0:W-:Y:S04]  /*8d20*/  STS.U8 [R200+UR9+0x4500], R205 ;  /* 0x004500cdc8007988 */ /* 0x0001e80008000009 */
[----:B--2---:R0:W-:Y:S04]  /*8d30*/  STS.U8 [R200+UR9+0x4900], R207 ;  /* 0x004900cfc8007988 */ /* 0x0041e80008000009 */
[----:B---3--:R0:W-:Y:S04]  /*8d40*/  STS.U8 [R200+UR9+0x4d00], R209 ;  /* 0x004d00d1c8007988 */ /* 0x0081e80008000009 */
[----:B----4-:R0:W-:Y:S04]  /*8d50*/  STS.U8 [R200+UR9+0x5100], R211 ;  /* 0x005100d3c8007988 */ /* 0x0101e80008000009 */
[----:B-----5:R0:W-:Y:S04]  /*8d60*/  STS.U8 [R200+UR9+0x5500], R213 ;  /* 0x005500d5c8007988 */ /* 0x0201e80008000009 */
        /* <DEDUP_REMOVED lines=11> */
[----:B------:R-:W-:Y:S01]  /*8e20*/  ULEA UR6, UR21, UR9, 0x3 ;  /* 0x0000000915067291 */ /* 0x000fe2000f8e18ff */
[----:B------:R-:W-:-:S03]  /*8e30*/  UMOV UR4, UR5 ;  /* 0x0000000500047c82 */ /* 0x000fc60008000000 */
[----:B------:R-:W-:Y:S01]  /*8e40*/  UIADD3 UR6, UPT, UPT, UR6, 0xc000, URZ ;  /* 0x0000c00006067890 */ /* 0x000fe2000fffe0ff */
        /* <DEDUP_REMOVED lines=32> */
[----:B-1----:R-:W1:Y:S02]  /*9050*/  FENCE.VIEW.ASYNC.S ;  /* 0x00000000000073c6 */ /* 0x002e640000000000 */
[----:B-1----:R-:W-:Y:S06]  /*9060*/  BAR.SYNC.DEFER_BLOCKING 0x0 ;  /* 0x0000000000007b1d */ /* 0x002fec0000010000 */
[----:B------:R-:W-:Y:S05]  /*9070*/  BRA.U UP1, `(.L_x_9) ;  /* 0x0000000101487547 */ /* 0x000fea000b800000 */
[----:B------:R-:W-:Y:S01]  /*9080*/  UMOV UR13, 0x80004020 ;  /* 0x80004020000d7882 */ /* 0x000fe20000000000 */
[----:B------:R-:W-:Y:S01]  /*9090*/  UMOV UR15, 0x40004040 ;  /* 0x40004040000f7882 */ /* 0x000fe20000000000 */
[----:B------:R-:W-:Y:S01]  /*90a0*/  UMOV UR16, 0x0 ;  /* 0x0000000000107882 */ /* 0x000fe20000000000 */
[----:B------:R-:W-:Y:S01]  /*90b0*/  UMOV UR17, 0x4208490 ;  /* 0x0420849000117882 */ /* 0x000fe20000000000 */
[----:B------:R-:W-:Y:S01]  /*90c0*/  UMOV UR34, 0x0 ;  /* 0x0000000000227882 */ /* 0x000fe20000000000 */
[----:B------:R-:W-:Y:S01]  /*90d0*/  UMOV UR35, 0x4208490 ;  /* 0x0420849000237882 */ /* 0x000fe20000000000 */
[----:B------:R-:W-:Y:S01]  /*90e0*/  UMOV UR36, 0x0 ;  /* 0x0000000000247882 */ /* 0x000fe20000000000 */
[----:B------:R-:W-:Y:S01]  /*90f0*/  UMOV UR37, 0x4208490 ;  /* 0x0420849000257882 */ /* 0x000fe20000000000 */
[----:B------:R-:W-:Y:S01]  /*9100*/  UMOV UR7, URZ ;  /* 0x000000ff00077c82 */ /* 0x000fe20008000000 */
[----:B------:R1:W-:Y:S01]  /*9110*/  UTCQMMA gdesc[UR12], gdesc[UR14], tmem[UR8], tmem[UR16], idesc[UR17], UPT ;  /* 0x00ff100e0c0075ea */ /* 0x0003e2000b800308 */
        /* <DEDUP_REMOVED lines=8> */
.L_x_9:
[----:B------:R-:W-:Y:S01]  /*91a0*/  UIADD3 UR21, UPT, UPT, UR21, 0x1, URZ ;  /* 0x0000000115157890 */ /* 0x000fe2000fffe0ff */
[----:B------:R-:W-:Y:S01]  /*91b0*/  IMAD.U32 R131, RZ, RZ, UR4 ;  /* 0x00000004ff837e24 */ /* 0x000fe2000f8e00ff */
[----:B------:R-:W-:Y:S02]  /*91c0*/  UIADD3 UR11, UPT, UPT, UR11, -0x1, URZ ;  /* 0xffffffff0b0b7890 */ /* 0x000fe4000fffe0ff */
[----:B------:R-:W-:Y:S02]  /*91d0*/  UISETP.GT.AND UP2, UPT, UR21, 0x1, UPT ;  /* 0x000000011500788c */ /* 0x000fe4000bf44270 */
[----:B------:R-:W-:Y:S02]  /*91e0*/  UIADD3 UR20, UPT, UPT, UR20, -0x80, URZ ;  /* 0xffffff8014147890 */ /* 0x000fe4000fffe0ff */
[----:B-1----:R-:W-:Y:S02]  /*91f0*/  USEL UR5, URZ, 0x1, !UP2 ;  /* 0x00000001ff057887 */ /* 0x002fe4000d000000 */
[----:B------:R-:W-:-:S02]  /*9200*/  USEL UR21, UR21, URZ, !UP2 ;  /* 0x000000ff15157287 */ /* 0x000fc4000d000000 */
[----:B------:R-:W-:Y:S02]  /*9210*/  UISETP.NE.U32.AND UP2, UPT, UR11, URZ, UPT ;  /* 0x000000ff0b00728c */ /* 0x000fe4000bf45070 */
[----:B------:R-:W-:-:S07]  /*9220*/  ULOP3.LUT UR5, UR4, UR5, URZ, 0x3c, !UPT ;  /* 0x0000000504057292 */ /* 0x000fce000f8e3cff */
[----:B------:R-:W-:Y:S05]  /*9230*/  BRA.U UP2, `(.L_x_10) ;  /* 0xffffffd902a07547 */ /* 0x000fea000b83ffff */
.L_x_7:
[----:B------:R-:W2:Y:S02]  /*9240*/  LDCU UR5, c[0x0][0x3a0] ;  /* 0x00007400ff0577ac */ /* 0x000ea40008000800 */
[----:B--2---:R-:W-:-:S04]  /*9250*/  UIADD3 UR5, UPT, UPT, UR5, 0x7f, URZ ;  /* 0x0000007f05057890 */ /* 0x004fc8000fffe0ff */
[----:B------:R-:W-:-:S09]  /*9260*/  UISETP.GE.AND UP1, UPT, UR5, 0x80, UPT ;  /* 0x000000800500788c */ /* 0x000fd2000bf26270 */
[----:B------:R-:W-:Y:S05]  /*9270*/  BRA.U !UP1, `(.L_x_11) ;  /* 0x0000000109107547 */ /* 0x000fea000b800000 */
[----:B------:R-:W-:-:S06]  /*9280*/  USHF.L.U32 UR4, UR4, 0x1f, URZ ;  /* 0x0000001f04047899 */ /* 0x000fcc00080006ff */
[----:B------:R-:W-:-:S04]  /*9290*/  IMAD.U32 R4, RZ, RZ, UR4 ;  /* 0x00000004ff047e24 */ /* 0x000fc8000f8e00ff */
[----:B------:R-:W2:Y:S02]  /*92a0*/  SYNCS.PHASECHK.TRANS64.TRYWAIT P0, [UR6], R4 ;  /* 0x00000004ff0075a7 */ /* 0x000ea40008001106 */
[----:B--2---:R-:W-:Y:S05]  /*92b0*/  @!P0 BRA `(.L_x_12) ;  /* 0x00000018005c8947 */ /* 0x004fea0003800000 */
.L_x_11:
[----:B------:R-:W-:Y:S01]  /*92c0*/  BAR.SYNC.DEFER_BLOCKING 0x0 ;  /* 0x0000000000007b1d */ /* 0x000fe20000010000 */
[C---:B------:R-:W-:Y:S01]  /*92d0*/  IMAD.SHL.U32 R37, R0.reuse, 0x10, RZ ;  /* 0x0000001000257824 */ /* 0x040fe200078e00ff */
[--C-:B------:R-:W-:Y:S01]  /*92e0*/  SHF.R.S32.HI R42, RZ, 0x2, R0.reuse ;  /* 0x00000002ff2a7819 */ /* 0x100fe20000011400 */
[C---:B------:R-:W-:Y:S01]  /*92f0*/  IMAD.SHL.U32 R41, R0.reuse, 0x4, RZ ;  /* 0x0000000400297824 */ /* 0x040fe200078e00ff */
[----:B------:R-:W-:Y:S01]  /*9300*/  SHF.R.S32.HI R40, RZ, 0x5, R0 ;  /* 0x00000005ff287819 */ /* 0x000fe20000011400 */
[C---:B------:R-:W-:Y:S01]  /*9310*/  IMAD.SHL.U32 R36, R0.reuse, 0x20, RZ ;  /* 0x0000002000247824 */ /* 0x040fe200078e00ff */
[----:B------:R-:W-:Y:S01]  /*9320*/  LOP3.LUT R38, R37, 0x30, RZ, 0xc0, !PT ;  /* 0x0000003025267812 */ /* 0x000fe200078ec0ff */
[----:B------:R-:W2:Y:S01]  /*9330*/  LDCU.128 UR12, c[0x0][0x390] ;  /* 0x00007200ff0c77ac */ /* 0x000ea20008000c00 */
[----:B------:R-:W-:Y:S02]  /*9340*/  LEA.HI R48, R0, 0x3c, RZ, 0x1a ;  /* 0x0000003c00307811 */ /* 0x000fe400078fd0ff */
[----:B------:R-:W-:Y:S01]  /*9350*/  LOP3.LUT R41, R38, 0x3c0, R41, 0xf8, !PT ;  /* 0x000003c026297812 */ /* 0x000fe200078ef829 */
[----:B------:R-:W3:Y:S01]  /*9360*/  LDCU UR4, c[0x0][0x3b4] ;  /* 0x00007680ff0477ac */ /* 0x000ee20008000800 */
[----:B------:R-:W-:Y:S01]  /*9370*/  SGXT R38, R42, 0x1 ;  /* 0x000000012a26781a */ /* 0x000fe20000000200 */
[----:B------:R-:W-:Y:S01]  /*9380*/  IMAD.IADD R48, R3, 0x1, R48 ;  /* 0x0000000103307824 */ /* 0x000fe200078e0230 */
[----:B------:R-:W-:Y:S01]  /*9390*/  LOP3.LUT R36, R36, 0x300, RZ, 0xc0, !PT ;  /* 0x0000030024247812 */ /* 0x000fe200078ec0ff */
[----:B------:R-:W4:Y:S01]  /*93a0*/  LDCU UR5, c[0x0][0x3b8] ;  /* 0x00007700ff0577ac */ /* 0x000f220008000800 */
[----:B------:R-:W-:-:S02]  /*93b0*/  LOP3.LUT R41, R41, 0x1040, R38, 0x78, !PT ;  /* 0x0000104029297812 */ /* 0x000fc400078e7826 */
[----:B------:R-:W-:Y:S01]  /*93c0*/  LOP3.LUT R39, R36, 0x870, R37, 0xf8, !PT ;  /* 0x0000087024277812 */ /* 0x000fe200078ef825 */
[----:B------:R-:W-:Y:S01]  /*93d0*/  IMAD.SHL.U32 R37, R0, 0x2, RZ ;  /* 0x0000000200257824 */ /* 0x000fe200078e00ff */
[----:B------:R-:W-:Y:S01]  /*93e0*/  SGXT R36, R40, 0x1 ;  /* 0x000000012824781a */ /* 0x000fe20000000200 */
[C---:B------:R-:W-:Y:S01]  /*93f0*/  IMAD.SHL.U32 R40, R0.reuse, 0x80, RZ ;  /* 0x0000008000287824 */ /* 0x040fe200078e00ff */
[----:B------:R-:W-:Y:S01]  /*9400*/  LEA.HI R58, R0, 0xc, RZ, 0x1a ;  /* 0x0000000c003a7811 */ /* 0x000fe200078fd0ff */
[----:B------:R-:W5:Y:S02]  /*9410*/  @!P5 SYNCS.CCTL.IV [UR9+0xc000] ;  /* 0x00c00000ff00d9b1 */ /* 0x000f640008000009 */
[----:B-----5:R-:W-:Y:S01]  /*9420*/  BAR.SYNC.DEFER_BLOCKING 0x0 ;  /* 0x0000000000007b1d */ /* 0x020fe20000010000 */
[----:B------:R-:W-:Y:S01]  /*9430*/  LOP3.LUT R36, R39, 0x1040, R36, 0x78, !PT ;  /* 0x0000104027247812 */ /* 0x000fe200078e7824 */
[----:B------:R-:W-:Y:S01]  /*9440*/  IMAD.IADD R58, R3, 0x1, R58 ;  /* 0x00000001033a7824 */ /* 0x000fe200078e023a */
[----:B------:R-:W-:-:S02]  /*9450*/  LOP3.LUT R37, R37, 0x80, RZ, 0xc0, !PT ;  /* 0x0000008025257812 */ /* 0x000fc400078ec0ff */
[----:B------:R-:W-:Y:S02]  /*9460*/  LOP3.LUT R40, R40, 0x400, RZ, 0xc0, !PT ;  /* 0x0000040028287812 */ /* 0x000fe400078ec0ff */
[----:B------:R-:W-:Y:S01]  /*9470*/  IADD3 R36, PT, PT, R36, UR9, R37 ;  /* 0x0000000924247c10 */ /* 0x000fe2000fffe025 */
[----:B0-----:R-:W-:Y:S01]  /*9480*/  LDTM.16dp32bit_t0_t15.x32 R4, tmem[UR10] ;  /* 0x0000000a000479ee */ /* 0x001fe20008a80000 */
[----:B------:R-:W0:Y:S01]  /*9490*/  LDTM.16dp32bit_t16_t31.x32 R4, tmem[UR10+0x20] ;  /* 0x0000200a000479ee */ /* 0x000e220008aa0000 */
[----:B------:R-:W-:Y:S02]  /*94a0*/  IADD3 R40, PT, PT, R41, UR9, R40 ;  /* 0x0000000929287c10 */ /* 0x000fe4000fffe028 */
[C---:B--2---:R-:W-:Y:S01]  /*94b0*/  ISETP.GE.AND P0, PT, R2.reuse, UR14, PT ;  /* 0x0000000e02007c0c */ /* 0x044fe2000bf06270 */
[----:B---3--:R-:W-:-:S05]  /*94c0*/  IMAD R2, R2, UR4, RZ ;  /* 0x0000000402027c24 */ /* 0x008fca000f8e02ff */
[----:B------:R-:W-:-:S04]  /*94d0*/  IADD3 R43, P2, PT, R2, UR12, RZ ;  /* 0x0000000c022b7c10 */ /* 0x000fc8000ff5e0ff */
[----:B------:R-:W-:Y:S01]  /*94e0*/  LEA.HI.X.SX32 R45, R2, UR13, 0x1, P2 ;  /* 0x0000000d022d7c11 */ /* 0x000fe200090f0eff */
[----:B------:R-:W2:Y:S01]  /*94f0*/  @!P5 SYNCS.CCTL.IV [UR9+0xc008] ;  /* 0x00c00800ff00d9b1 */ /* 0x000ea20008000009 */
[----:B------:R-:W-:Y:S01]  /*9500*/  NOP ;  /* 0x0000000000007918 */ /* 0x000fe20000000000 */
[----:B0-----:R-:W-:Y:S02]  /*9510*/  F2FP.SATFINITE.E5M2.F32.PACK_AB_MERGE_C R4, R5, R4, RZ ;  /* 0x000000040504723e */ /* 0x001fe400048060ff */
[----:B------:R-:W-:Y:S02]  /*9520*/  F2FP.SATFINITE.E5M2.F32.PACK_AB_MERGE_C R8, R9, R8, RZ ;  /* 0x000000080908723e */ /* 0x000fe400048060ff */
[----:B------:R-:W-:Y:S02]  /*9530*/  F2FP.SATFINITE.E5M2.F32.PACK_AB_MERGE_C R12, R13, R12, RZ ;  /* 0x0000000c0d0c723e */ /* 0x000fe400048060ff */
[----:B------:R-:W-:Y:S02]  /*9540*/  F2FP.SATFINITE.E5M2.F32.PACK_AB_MERGE_C R6, R7, R6, RZ ;  /* 0x000000060706723e */ /* 0x000fe400048060ff */
[----:B------:R-:W-:-:S02]  /*9550*/  F2FP.SATFINITE.E5M2.F32.PACK_AB_MERGE_C R10, R11, R10, RZ ;  /* 0x0000000a0b0a723e */ /* 0x000fc400048060ff */
[----:B------:R-:W-:Y:S02]  /*9560*/  F2FP.SATFINITE.E5M2.F32.PACK_AB_MERGE_C R14, R15, R14, RZ ;  /* 0x0000000e0f0e723e */ /* 0x000fe400048060ff */
[----:B------:R-:W-:Y:S02]  /*9570*/  F2FP.SATFINITE.E5M2.F32.PACK_AB_MERGE_C R20, R21, R20, RZ ;  /* 0x000000141514723e */ /* 0x000fe400048060ff */
[----:B------:R-:W-:Y:S02]  /*9580*/  F2FP.SATFINITE.E5M2.F32.PACK_AB_MERGE_C R24, R25, R24, RZ ;  /* 0x000000181918723e */ /* 0x000fe400048060ff */
[----:B------:R-:W-:Y:S02]  /*9590*/  F2FP.SATFINITE.E5M2.F32.PACK_AB_MERGE_C R28, R29, R28, RZ ;  /* 0x0000001c1d1c723e */ /* 0x000fe400048060ff */
[----:B------:R-:W-:Y:S02]  /*95a0*/  F2FP.SATFINITE.E5M2.F32.PACK_AB_MERGE_C R16, R17, R16, RZ ;  /* 0x000000101110723e */ /* 0x000fe400048060ff */
[----:B------:R-:W-:-:S02]  /*95b0*/  F2FP.SATFINITE.E5M2.F32.PACK_AB_MERGE_C R22, R23, R22, RZ ;  /* 0x000000161716723e */ /* 0x000fc400048060ff */
[----:B------:R-:W-:Y:S02]  /*95c0*/  F2FP.SATFINITE.E5M2.F32.PACK_AB_MERGE_C R26, R27, R26, RZ ;  /* 0x0000001a1b1a723e */ /* 0x000fe400048060ff */
[----:B------:R-:W-:Y:S02]  /*95d0*/  F2FP.SATFINITE.E5M2.F32.PACK_AB_MERGE_C R30, R31, R30, RZ ;  /* 0x0000001e1f1e723e */ /* 0x000fe400048060ff */
[----:B------:R-:W-:Y:S02]  /*95e0*/  F2FP.SATFINITE.E5M2.F32.PACK_AB_MERGE_C R32, R33, R32, RZ ;  /* 0x000000202120723e */ /* 0x000fe400048060ff */
[----:B------:R-:W-:Y:S02]  /*95f0*/  LOP3.LUT R17, R4, 0xffff, RZ, 0xc0, !PT ;  /* 0x0000ffff04117812 */ /* 0x000fe400078ec0ff */
[----:B------:R-:W-:Y:S02]  /*9600*/  LOP3.LUT R38, R8, 0xffff, RZ, 0xc0, !PT ;  /* 0x0000ffff08267812 */ /* 0x000fe400078ec0ff */
[----:B------:R-:W-:-:S02]  /*9610*/  LOP3.LUT R25, R12, 0xffff, RZ, 0xc0, !PT ;  /* 0x0000ffff0c197812 */ /* 0x000fc400078ec0ff */
[----:B------:R-:W-:Y:S02]  /*9620*/  LOP3.LUT R21, R6, 0xffff, RZ, 0xc0, !PT ;  /* 0x0000ffff06157812 */ /* 0x000fe400078ec0ff */
[----:B------:R-:W-:Y:S02]  /*9630*/  LOP3.LUT R42, R10, 0xffff, RZ, 0xc0, !PT ;  /* 0x0000ffff0a2a7812 */ /* 0x000fe400078ec0ff */
[----:B------:R-:W-:Y:S02]  /*9640*/  LOP3.LUT R27, R14, 0xffff, RZ, 0xc0, !PT ;  /* 0x0000ffff0e1b7812 */ /* 0x000fe400078ec0ff */
[----:B------:R-:W-:Y:S02]  /*9650*/  LOP3.LUT R20, R20, 0xffff, RZ, 0xc0, !PT ;  /* 0x0000ffff14147812 */ /* 0x000fe400078ec0ff */
[----:B------:R-:W-:Y:S02]  /*9660*/  LOP3.LUT R29, R24, 0xffff, RZ, 0xc0, !PT ;  /* 0x0000ffff181d7812 */ /* 0x000fe400078ec0ff */
[----:B------:R-:W-:-:S02]  /*9670*/  LOP3.LUT R33, R28, 0xffff, RZ, 0xc0, !PT ;  /* 0x0000ffff1c217812 */ /* 0x000fc400078ec0ff */
[----:B------:R-:W-:Y:S02]  /*9680*/  F2FP.SATFINITE.E5M2.F32.PACK_AB_MERGE_C R34, R35, R34, RZ ;  /* 0x000000222322723e */ /* 0x000fe400048060ff */
[----:B------:R-:W-:Y:S02]  /*9690*/  LOP3.LUT R22, R22, 0xffff, RZ, 0xc0, !PT ;  /* 0x0000ffff16167812 */ /* 0x000fe400078ec0ff */
[----:B------:R-:W-:Y:S02]  /*96a0*/  LOP3.LUT R31, R26, 0xffff, RZ, 0xc0, !PT ;  /* 0x0000ffff1a1f7812 */ /* 0x000fe400078ec0ff */
[----:B------:R-:W-:Y:S02]  /*96b0*/  LOP3.LUT R35, R30, 0xffff, RZ, 0xc0, !PT ;  /* 0x0000ffff1e237812 */ /* 0x000fe400078ec0ff */
[----:B------:R-:W-:Y:S02]  /*96c0*/  PRMT R4, R25, 0x3340, R0 ;  /* 0x0000334019047816 */ /* 0x000fe40000000000 */
[----:B------:R-:W-:-:S02]  /*96d0*/  PRMT R5, R17, 0x3340, R38 ;  /* 0x0000334011057816 */ /* 0x000fc40000000026 */
[--C-:B------:R-:W-:Y:S02]  /*96e0*/  PRMT R6, R27, 0x3340, R0.reuse ;  /* 0x000033401b067816 */ /* 0x100fe40000000000 */
[----:B------:R-:W-:Y:S02]  /*96f0*/  PRMT R8, R33, 0x3340, R0 ;  /* 0x0000334021087816 */ /* 0x000fe40000000000 */
[----:B------:R-:W-:Y:S02]  /*9700*/  PRMT R7, R21, 0x3340, R42 ;  /* 0x0000334015077816 */ /* 0x000fe4000000002a */
[----:B------:R-:W-:Y:S02]  /*9710*/  PRMT R9, R20, 0x3340, R29 ;  /* 0x0000334014097816 */ /* 0x000fe4000000001d */
[----:B------:R-:W-:Y:S02]  /*9720*/  F2FP.SATFINITE.E5M2.F32.PACK_AB_MERGE_C R18, R19, R18, RZ ;  /* 0x000000121312723e */ /* 0x000fe400048060ff */
[----:B------:R-:W-:-:S02]  /*9730*/  PRMT R10, R35, 0x3340, R0 ;  /* 0x00003340230a7816 */ /* 0x000fc40000000000 */
[----:B------:R-:W-:Y:S02]  /*9740*/  PRMT R13, R22, 0x3340, R31 ;  /* 0x00003340160d7816 */ /* 0x000fe4000000001f */
[----:B------:R-:W-:Y:S02]  /*9750*/  PRMT R11, R5, 0x5410, R4 ;  /* 0x00005410050b7816 */ /* 0x000fe40000000004 */
[----:B------:R-:W-:Y:S02]  /*9760*/  PRMT R15, R7, 0x5410, R6 ;  /* 0x00005410070f7816 */ /* 0x000fe40000000006 */
[----:B------:R-:W-:Y:S02]  /*9770*/  PRMT R19, R9, 0x5410, R8 ;  /* 0x0000541009137816 */ /* 0x000fe40000000008 */
[----:B------:R-:W-:Y:S02]  /*9780*/  SHF.R.U32.HI R4, RZ, 0x8, R17 ;  /* 0x00000008ff047819 */ /* 0x000fe40000011611 */
[----:B------:R-:W-:-:S02]  /*9790*/  SHF.R.U32.HI R6, RZ, 0x8, R38 ;  /* 0x00000008ff067819 */ /* 0x000fc40000011626 */
[----:B------:R-:W-:Y:S02]  /*97a0*/  SHF.R.U32.HI R8, RZ, 0x8, R25 ;  /* 0x00000008ff087819 */ /* 0x000fe40000011619 */
[----:B------:R-:W-:Y:S02]  /*97b0*/  SHF.R.U32.HI R5, RZ, 0x8, R21 ;  /* 0x00000008ff057819 */ /* 0x000fe40000011615 */
[----:B------:R-:W-:Y:S02]  /*97c0*/  SHF.R.U32.HI R7, RZ, 0x8, R42 ;  /* 0x00000008ff077819 */ /* 0x000fe4000001162a */
[----:B------:R-:W-:Y:S02]  /*97d0*/  SHF.R.U32.HI R9, RZ, 0x8, R27 ;  /* 0x00000008ff097819 */ /* 0x000fe4000001161b */
[----:B------:R-:W-:Y:S02]  /*97e0*/  PRMT R23, R13, 0x5410, R10 ;  /* 0x000054100d177816 */ /* 0x000fe4000000000a */
[----:B------:R-:W-:-:S02]  /*97f0*/  LOP3.LUT R13, R4, 0xffff, RZ, 0xc0, !PT ;  /* 0x0000ffff040d7812 */ /* 0x000fc400078ec0ff */
[----:B------:R-:W-:Y:S02]  /*9800*/  LOP3.LUT R6, R6, 0xffff, RZ, 0xc0, !PT ;  /* 0x0000ffff06067812 */ /* 0x000fe400078ec0ff */
[----:B------:R-:W-:Y:S02]  /*9810*/  LOP3.LUT R8, R8, 0xffff, RZ, 0xc0, !PT ;  /* 0x0000ffff08087812 */ /* 0x000fe400078ec0ff */
[----:B------:R-:W-:Y:S02]  /*9820*/  LOP3.LUT R4, R5, 0xffff, RZ, 0xc0, !PT ;  /* 0x0000ffff05047812 */ /* 0x000fe400078ec0ff */
[----:B------:R-:W-:Y:S02]  /*9830*/  LOP3.LUT R7, R7, 0xffff, RZ, 0xc0, !PT ;  /* 0x0000ffff07077812 */ /* 0x000fe400078ec0ff */
[----:B------:R-:W-:Y:S02]  /*9840*/  LOP3.LUT R9, R9, 0xffff, RZ, 0xc0, !PT ;  /* 0x0000ffff09097812 */ /* 0x000fe400078ec0ff */
[----:B------:R-:W-:-:S02]  /*9850*/  PRMT R13, R13, 0x3340, R6 ;  /* 0x000033400d0d7816 */ /* 0x000fc40000000006 */
[----:B------:R-:W-:Y:S02]  /*9860*/  PRMT R10, R8, 0x3340, R1 ;  /* 0x00003340080a7816 */ /* 0x000fe40000000001 */
[----:B------:R-:W-:Y:S02]  /*9870*/  PRMT R17, R4, 0x3340, R7 ;  /* 0x0000334004117816 */ /* 0x000fe40000000007 */
[----:B------:R-:W-:Y:S02]  /*9880*/  PRMT R12, R9, 0x3340, R0 ;  /* 0x00003340090c7816 */ /* 0x000fe40000000000 */
[----:B------:R-:W-:Y:S02]  /*9890*/  SHF.R.U32.HI R4, RZ, 0x8, R20 ;  /* 0x00000008ff047819 */ /* 0x000fe40000011614 */
[----:B------:R-:W-:Y:S02]  /*98a0*/  SHF.R.U32.HI R6, RZ, 0x8, R29 ;  /* 0x00000008ff067819 */ /* 0x000fe4000001161d */
[----:B------:R-:W-:-:S02]  /*98b0*/  SHF.R.U32.HI R8, RZ, 0x8, R33 ;  /* 0x00000008ff087819 */ /* 0x000fc40000011621 */
[----:B------:R-:W-:Y:S02]  /*98c0*/  SHF.R.U32.HI R5, RZ, 0x8, R22 ;  /* 0x00000008ff057819 */ /* 0x000fe40000011616 */
[----:B------:R-:W-:Y:S02]  /*98d0*/  SHF.R.U32.HI R7, RZ, 0x8, R31 ;  /* 0x00000008ff077819 */ /* 0x000fe4000001161f */
[----:B------:R-:W-:Y:S02]  /*98e0*/  SHF.R.U32.HI R9, RZ, 0x8, R35 ;  /* 0x00000008ff097819 */ /* 0x000fe40000011623 */
[----:B------:R-:W-:Y:S02]  /*98f0*/  LOP3.LUT R21, R4, 0xffff, RZ, 0xc0, !PT ;  /* 0x0000ffff04157812 */ /* 0x000fe400078ec0ff */
[----:B------:R-:W-:Y:S02]  /*9900*/  LOP3.LUT R6, R6, 0xffff, RZ, 0xc0, !PT ;  /* 0x0000ffff06067812 */ /* 0x000fe400078ec0ff */
[----:B------:R-:W-:-:S02]  /*9910*/  LOP3.LUT R8, R8, 0xffff, RZ, 0xc0, !PT ;  /* 0x0000ffff08087812 */ /* 0x000fc400078ec0ff */
[----:B------:R-:W-:Y:S02]  /*9920*/  LOP3.LUT R9, R9, 0xffff, RZ, 0xc0, !PT ;  /* 0x0000ffff09097812 */ /* 0x000fe400078ec0ff */
[----:B------:R-:W-:Y:S02]  /*9930*/  LOP3.LUT R7, R7, 0xffff, RZ, 0xc0, !PT ;  /* 0x0000ffff07077812 */ /* 0x000fe400078ec0ff */
[----:B------:R-:W-:Y:S02]  /*9940*/  LOP3.LUT R14, R5, 0xffff, RZ, 0xc0, !PT ;  /* 0x0000ffff050e7812 */ /* 0x000fe400078ec0ff */
[----:B------:R-:W-:Y:S02]  /*9950*/  PRMT R21, R21, 0x3340, R6 ;  /* 0x0000334015157816 */ /* 0x000fe40000000006 */
[----:B------:R-:W-:Y:S02]  /*9960*/  PRMT R8, R8, 0x3340, R1 ;  /* 0x0000334008087816 */ /* 0x000fe40000000001 */
[----:B------:R-:W-:-:S02]  /*9970*/  PRMT R4, R9, 0x3340, R0 ;  /* 0x0000334009047816 */ /* 0x000fc40000000000 */
[----:B------:R-:W-:Y:S02]  /*9980*/  PRMT R25, R14, 0x3340, R7 ;  /* 0x000033400e197816 */ /* 0x000fe40000000007 */
[----:B------:R-:W-:Y:S02]  /*9990*/  PRMT R5, R13, 0x5410, R10 ;  /* 0x000054100d057816 */ /* 0x000fe4000000000a */
[----:B------:R-:W-:Y:S02]  /*99a0*/  PRMT R7, R17, 0x5410, R12 ;  /* 0x0000541011077816 */ /* 0x000fe4000000000c */
[----:B------:R-:W-:Y:S02]  /*99b0*/  LOP3.LUT R16, R16, 0xffff, RZ, 0xc0, !PT ;  /* 0x0000ffff10107812 */ /* 0x000fe400078ec0ff */
[----:B------:R-:W-:Y:S02]  /*99c0*/  LOP3.LUT R18, R18, 0xffff, RZ, 0xc0, !PT ;  /* 0x0000ffff12127812 */ /* 0x000fe400078ec0ff */
[----:B------:R-:W-:-:S02]  /*99d0*/  PRMT R9, R21, 0x5410, R8 ;  /* 0x0000541015097816 */ /* 0x000fc40000000008 */
[----:B------:R-:W-:Y:S02]  /*99e0*/  PRMT R25, R25, 0x5410, R4 ;  /* 0x0000541019197816 */ /* 0x000fe40000000004 */
[----:B------:R-:W-:Y:S02]  /*99f0*/  LOP3.LUT R32, R32, 0xffff, RZ, 0xc0, !PT ;  /* 0x0000ffff20207812 */ /* 0x000fe400078ec0ff */
[----:B------:R-:W-:Y:S02]  /*9a00*/  LOP3.LUT R34, R34, 0xffff, RZ, 0xc0, !PT ;  /* 0x0000ffff22227812 */ /* 0x000fe400078ec0ff */
[--C-:B------:R-:W-:Y:S02]  /*9a10*/  PRMT R4, R11, 0x4210, R16.reuse ;  /* 0x000042100b047816 */ /* 0x100fe40000000010 */
[----:B------:R-:W-:Y:S02]  /*9a20*/  PRMT R5, R5, 0x5210, R16 ;  /* 0x0000521005057816 */ /* 0x000fe40000000010 */
[----:B------:R-:W-:-:S02]  /*9a30*/  PRMT R6, R15, 0x4210, R18 ;  /* 0x000042100f067816 */ /* 0x000fc40000000012 */
[----:B------:R-:W-:Y:S02]  /*9a40*/  PRMT R7, R7, 0x5210, R18 ;  /* 0x0000521007077816 */ /* 0x000fe40000000012 */
[--C-:B------:R-:W-:Y:S02]  /*9a50*/  PRMT R8, R19, 0x4210, R32.reuse ;  /* 0x0000421013087816 */ /* 0x100fe40000000020 */
[----:B------:R-:W-:Y:S01]  /*9a60*/  PRMT R9, R9, 0x5210, R32 ;  /* 0x0000521009097816 */ /* 0x000fe20000000020 */
[----:B--2---:R-:W-:Y:S01]  /*9a70*/  STSM.16.M88.4 [R36], R4 ;  /* 0x0000000424007844 */ /* 0x004fe20000000200 */
[--C-:B------:R-:W-:Y:S02]  /*9a80*/  PRMT R10, R23, 0x4210, R34.reuse ;  /* 0x00004210170a7816 */ /* 0x100fe40000000022 */
[----:B------:R-:W-:Y:S02]  /*9a90*/  PRMT R11, R25, 0x5210, R34 ;  /* 0x00005210190b7816 */ /* 0x000fe40000000022 */
[----:B------:R-:W-:-:S02]  /*9aa0*/  SHF.R.U32.HI R13, RZ, 0x6, R0 ;  /* 0x00000006ff0d7819 */ /* 0x000fc40000011600 */
[C---:B------:R-:W-:Y:S01]  /*9ab0*/  LEA.HI R16, R0.reuse, 0x7c, RZ, 0x1a ;  /* 0x0000007c00107811 */ /* 0x040fe200078fd0ff */
[----:B------:R0:W-:Y:S01]  /*9ac0*/  STSM.16.M88.4 [R36+0x400], R8 ;  /* 0x0004000824007844 */ /* 0x0001e20000000200 */
[C---:B------:R-:W-:Y:S02]  /*9ad0*/  LEA.HI R24, R0.reuse, 0x6c, RZ, 0x1a ;  /* 0x0000006c00187811 */ /* 0x040fe400078fd0ff */
[C---:B------:R-:W-:Y:S01]  /*9ae0*/  LEA.HI R32, R0.reuse, 0x5c, RZ, 0x1a ;  /* 0x0000005c00207811 */ /* 0x040fe200078fd0ff */
[----:B------:R-:W-:Y:S01]  /*9af0*/  BAR.SYNC.DEFER_BLOCKING 0x0 ;  /* 0x0000000000007b1d */ /* 0x000fe20000010000 */
[C---:B------:R-:W-:Y:S01]  /*9b00*/  LEA.HI R42, R0.reuse, 0x4c, RZ, 0x1a ;  /* 0x0000004c002a7811 */ /* 0x040fe200078fd0ff */
[C---:B------:R-:W-:Y:S01]  /*9b10*/  IMAD.IADD R16, R3.reuse, 0x1, R16 ;  /* 0x0000000103107824 */ /* 0x040fe200078e0210 */
[C---:B------:R-:W-:Y:S01]  /*9b20*/  LEA.HI R12, R0.reuse, 0x2c, RZ, 0x1a ;  /* 0x0000002c000c7811 */ /* 0x040fe200078fd0ff */
[C---:B------:R-:W-:Y:S01]  /*9b30*/  IMAD.IADD R24, R3.reuse, 0x1, R24 ;  /* 0x0000000103187824 */ /* 0x040fe200078e0218 */
[----:B------:R-:W-:Y:S01]  /*9b40*/  LEA.HI R14, R0, 0x1c, RZ, 0x1a ;  /* 0x0000001c000e7811 */ /* 0x000fe200078fd0ff */
[----:B------:R-:W-:Y:S01]  /*9b50*/  IMAD.IADD R32, R3, 0x1, R32 ;  /* 0x0000000103207824 */ /* 0x000fe200078e0220 */
[----:B------:R-:W-:Y:S01]  /*9b60*/  SGXT.U32 R0, R13, 0x2 ;  /* 0x000000020d00781a */ /* 0x000fe20000000000 */
[----:B------:R-:W-:-:S02]  /*9b70*/  IMAD.IADD R51, R3, 0x1, R12 ;  /* 0x0000000103337824 */ /* 0x000fc400078e020c */
[C---:B------:R-:W-:Y:S01]  /*9b80*/  IMAD.IADD R12, R3.reuse, 0x1, R14 ;  /* 0x00000001030c7824 */ /* 0x040fe200078e020e */
[C---:B------:R-:W-:Y:S01]  /*9b90*/  LOP3.LUT R18, R3.reuse, 0x78, R0, 0xfe, !PT ;  /* 0x0000007803127812 */ /* 0x040fe200078efe00 */
[C---:B------:R-:W-:Y:S01]  /*9ba0*/  IMAD.IADD R42, R3.reuse, 0x1, R42 ;  /* 0x00000001032a7824 */ /* 0x040fe200078e022a */
[C---:B0-----:R-:W-:Y:S02]  /*9bb0*/  LOP3.LUT R8, R3.reuse, R0, RZ, 0xfc, !PT ;  /* 0x0000000003087212 */ /* 0x041fe400078efcff */
[C-C-:B------:R-:W-:Y:S02]  /*9bc0*/  LOP3.LUT R20, R3.reuse, 0x74, R0.reuse, 0xfe, !PT ;  /* 0x0000007403147812 */ /* 0x140fe400078efe00 */
[C-C-:B------:R-:W-:Y:S02]  /*9bd0*/  LOP3.LUT R22, R3.reuse, 0x70, R0.reuse, 0xfe, !PT ;  /* 0x0000007003167812 */ /* 0x140fe400078efe00 */
[C-C-:B------:R-:W-:Y:S02]  /*9be0*/  LOP3.LUT R26, R3.reuse, 0x68, R0.reuse, 0xfe, !PT ;  /* 0x00000068031a7812 */ /* 0x140fe400078efe00 */
[----:B------:R-:W-:-:S02]  /*9bf0*/  LOP3.LUT R28, R3, 0x64, R0, 0xfe, !PT ;  /* 0x00000064031c7812 */ /* 0x000fc400078efe00 */
[C-C-:B------:R-:W-:Y:S01]  /*9c00*/  LOP3.LUT R30, R3.reuse, 0x60, R0.reuse, 0xfe, !PT ;  /* 0x00000060031e7812 */ /* 0x140fe200078efe00 */
[----:B------:R-:W0:Y:S01]  /*9c10*/  LDSM.16.M88.4 R4, [R40] ;  /* 0x000000002804783b */ /* 0x000e220000000200 */
[C-C-:B------:R-:W-:Y:S02]  /*9c20*/  LOP3.LUT R34, R3.reuse, 0x58, R0.reuse, 0xfe, !PT ;  /* 0x0000005803227812 */ /* 0x140fe400078efe00 */
[C-C-:B------:R-:W-:Y:S02]  /*9c30*/  LOP3.LUT R36, R3.reuse, 0x54, R0.reuse, 0xfe, !PT ;  /* 0x0000005403247812 */ /* 0x140fe400078efe00 */
[C-C-:B------:R-:W-:Y:S02]  /*9c40*/  LOP3.LUT R38, R3.reuse, 0x50, R0.reuse, 0xfe, !PT ;  /* 0x0000005003267812 */ /* 0x140fe400078efe00 */
[C-C-:B------:R-:W-:Y:S02]  /*9c50*/  LOP3.LUT R44, R3.reuse, 0x48, R0.reuse, 0xfe, !PT ;  /* 0x00000048032c7812 */ /* 0x140fe400078efe00 */
[----:B------:R-:W-:-:S02]  /*9c60*/  LOP3.LUT R46, R3, 0x44, R0, 0xfe, !PT ;  /* 0x00000044032e7812 */ /* 0x000fc400078efe00 */
[C-C-:B------:R-:W-:Y:S02]  /*9c70*/  LOP3.LUT R47, R3.reuse, 0x40, R0.reuse, 0xfe, !PT ;  /* 0x00000040032f7812 */ /* 0x140fe400078efe00 */
        /* <DEDUP_REMOVED lines=10> */
[----:B------:R-:W-:Y:S01]  /*9d20*/  LOP3.LUT R3, R3, 0x4, R0, 0xfe, !PT ;  /* 0x0000000403037812 */ /* 0x000fe200078efe00 */
[C---:B----4-:R-:W-:Y:S01]  /*9d30*/  IMAD R0, R8.reuse, UR5, RZ ;  /* 0x0000000508007c24 */ /* 0x050fe2000f8e02ff */
[----:B------:R-:W-:-:S02]  /*9d40*/  ISETP.LT.AND P3, PT, R8, UR15, !P0 ;  /* 0x0000000f08007c0c */ /* 0x000fc4000c761270 */
[----:B------:R-:W-:Y:S01]  /*9d50*/  ISETP.LT.AND P2, PT, R10, UR15, !P0 ;  /* 0x0000000f0a007c0c */ /* 0x000fe2000c741270 */
[C---:B------:R-:W-:Y:S01]  /*9d60*/  IMAD R9, R3.reuse, UR5, RZ ;  /* 0x0000000503097c24 */ /* 0x040fe2000f8e02ff */
[----:B------:R-:W-:Y:S01]  /*9d70*/  IADD3 R2, P4, PT, R0, R43, RZ ;  /* 0x0000002b00027210 */ /* 0x000fe20007f9e0ff */
[----:B------:R-:W-:Y:S01]  /*9d80*/  IMAD R10, R10, UR5, RZ ;  /* 0x000000050a0a7c24 */ /* 0x000fe2000f8e02ff */
[----:B------:R-:W-:Y:S02]  /*9d90*/  ISETP.LT.AND P1, PT, R3, UR15, !P0 ;  /* 0x0000000f03007c0c */ /* 0x000fe4000c721270 */
[----:B------:R-:W-:Y:S01]  /*9da0*/  LEA.HI.X.SX32 R3, R0, R45, 0x1, P4 ;  /* 0x0000002d00037211 */ /* 0x000fe200020f0eff */
[----:B------:R-:W-:Y:S01]  /*9db0*/  IMAD R0, R58, UR5, RZ ;  /* 0x000000053a007c24 */ /* 0x000fe2000f8e02ff */
[----:B0-----:R-:W-:Y:S02]  /*9dc0*/  PRMT R11, R4, 0x7770, RZ ;  /* 0x00007770040b7816 */ /* 0x001fe400000000ff */
[----:B------:R-:W-:-:S02]  /*9dd0*/  IADD3 R8, P5, PT, R9, R43, RZ ;  /* 0x0000002b09087210 */ /* 0x000fc40007fbe0ff */
[C---:B------:R-:W-:Y:S01]  /*9de0*/  PRMT R13, R4.reuse, 0x7771, RZ ;  /* 0x00007771040d7816 */ /* 0x040fe200000000ff */
[----:B------:R0:W-:Y:S01]  /*9df0*/  @P3 STG.E.U8 desc[UR18][R2.64], R11 ;  /* 0x0000000b02003986 */ /* 0x0001e2000c101112 */
[C---:B------:R-:W-:Y:S02]  /*9e00*/  PRMT R15, R4.reuse, 0x7772, RZ ;  /* 0x00007772040f7816 */ /* 0x040fe400000000ff */
[----:B------:R-:W-:Y:S02]  /*9e10*/  PRMT R17, R4, 0x7773, RZ ;  /* 0x0000777304117816 */ /* 0x000fe400000000ff */
[----:B------:R-:W-:Y:S02]  /*9e20*/  IADD3 R4, P4, PT, R10, R43, RZ ;  /* 0x0000002b0a047210 */ /* 0x000fe40007f9e0ff */
[C---:B------:R-:W-:Y:S02]  /*9e30*/  PRMT R19, R5.reuse, 0x7770, RZ ;  /* 0x0000777005137816 */ /* 0x040fe400000000ff */
[----:B------:R-:W-:-:S02]  /*9e40*/  PRMT R21, R5, 0x7771, RZ ;  /* 0x0000777105157816 */ /* 0x000fc400000000ff */
[----:B------:R-:W-:Y:S01]  /*9e50*/  PRMT R23, R5, 0x7772, RZ ;  /* 0x0000777205177816 */ /* 0x000fe200000000ff */
[----:B0-----:R-:W-:Y:S01]  /*9e60*/  IMAD R11, R55, UR5, RZ ;  /* 0x00000005370b7c24 */ /* 0x001fe2000f8e02ff */
[----:B------:R-:W-:Y:S02]  /*9e70*/  PRMT R25, R5, 0x7773, RZ ;  /* 0x0000777305197816 */ /* 0x000fe400000000ff */
[C---:B------:R-:W-:Y:S02]  /*9e80*/  PRMT R27, R6.reuse, 0x7770, RZ ;  /* 0x00007770061b7816 */ /* 0x040fe400000000ff */
[C---:B------:R-:W-:Y:S02]  /*9e90*/  PRMT R29, R6.reuse, 0x7771, RZ ;  /* 0x00007771061d7816 */ /* 0x040fe400000000ff */
[C---:B------:R-:W-:Y:S02]  /*9ea0*/  PRMT R31, R6.reuse, 0x7772, RZ ;  /* 0x00007772061f7816 */ /* 0x040fe400000000ff */
[----:B------:R-:W-:-:S02]  /*9eb0*/  PRMT R33, R6, 0x7773, RZ ;  /* 0x0000777306217816 */ /* 0x000fc400000000ff */
[-C--:B------:R-:W-:Y:S02]  /*9ec0*/  LEA.HI.X.SX32 R9, R9, R45.reuse, 0x1, P5 ;  /* 0x0000002d09097211 */ /* 0x080fe400028f0eff */
[----:B------:R-:W-:Y:S01]  /*9ed0*/  LEA.HI.X.SX32 R5, R10, R45, 0x1, P4 ;  /* 0x0000002d0a057211 */ /* 0x000fe200020f0eff */
[----:B------:R-:W-:Y:S01]  /*9ee0*/  IMAD R10, R57, UR5, RZ ;  /* 0x00000005390a7c24 */ /* 0x000fe2000f8e02ff */
[----:B------:R-:W-:Y:S01]  /*9ef0*/  IADD3 R6, P3, PT, R0, R43, RZ ;  /* 0x0000002b00067210 */ /* 0x000fe20007f7e0ff */
[----:B------:R-:W-:Y:S01]  /*9f00*/  @P1 STG.E.U8 desc[UR18][R8.64], R13 ;  /* 0x0000000d08001986 */ /* 0x000fe2000c101112 */
[----:B------:R-:W-:Y:S02]  /*9f10*/  ISETP.LT.AND P5, PT, R58, UR15, !P0 ;  /* 0x0000000f3a007c0c */ /* 0x000fe4000c7a1270 */
[C---:B------:R-:W-:Y:S01]  /*9f20*/  PRMT R35, R7.reuse, 0x7770, RZ ;  /* 0x0000777007237816 */ /* 0x040fe200000000ff */
[----:B------:R0:W-:Y:S01]  /*9f30*/  @P2 STG.E.U8 desc[UR18][R4.64], R15 ;  /* 0x0000000f04002986 */ /* 0x0001e2000c101112 */
[----:B------:R-:W-:-:S02]  /*9f40*/  PRMT R37, R7, 0x7771, RZ ;  /* 0x0000777107257816 */ /* 0x000fc400000000ff */
[C---:B------:R-:W-:Y:S02]  /*9f50*/  PRMT R39, R7.reuse, 0x7772, RZ ;  /* 0x0000777207277816 */ /* 0x040fe400000000ff */
[----:B------:R-:W-:Y:S02]  /*9f60*/  PRMT R41, R7, 0x7773, RZ ;  /* 0x0000777307297816 */ /* 0x000fe400000000ff */
[----:B------:R-:W-:Y:S01]  /*9f70*/  LEA.HI.X.SX32 R7, R0, R45, 0x1, P3 ;  /* 0x0000002d00077211 */ /* 0x000fe200018f0eff */
[C---:B------:R-:W-:Y:S01]  /*9f80*/  IMAD R0, R56.reuse, UR5, RZ ;  /* 0x0000000538007c24 */ /* 0x040fe2000f8e02ff */
[----:B------:R-:W-:Y:S02]  /*9f90*/  ISETP.LT.AND P1, PT, R57, UR15, !P0 ;  /* 0x0000000f39007c0c */ /* 0x000fe4000c721270 */
[----:B------:R-:W-:Y:S01]  /*9fa0*/  ISETP.LT.AND P2, PT, R56, UR15, !P0 ;  /* 0x0000000f38007c0c */ /* 0x000fe2000c741270 */
[----:B------:R2:W-:Y:S01]  /*9fb0*/  @P5 STG.E.U8 desc[UR18][R6.64], R17 ;  /* 0x0000001106005986 */ /* 0x0005e2000c101112 */
[-C--:B------:R-:W-:Y:S01]  /*9fc0*/  IADD3 R2, P4, PT, R10, R43.reuse, RZ ;  /* 0x0000002b0a027210 */ /* 0x080fe20007f9e0ff */
[----:B0-----:R-:W-:Y:S01]  /*9fd0*/  IMAD R15, R49, UR5, RZ ;  /* 0x00000005310f7c24 */ /* 0x001fe2000f8e02ff */
[----:B------:R-:W-:-:S02]  /*9fe0*/  IADD3 R4, P6, PT, R0, R43, RZ ;  /* 0x0000002b00047210 */ /* 0x000fc40007fde0ff */
[----:B------:R-:W-:Y:S02]  /*9ff0*/  ISETP.LT.AND P3, PT, R55, UR15, !P0 ;  /* 0x0000000f37007c0c */ /* 0x000fe4000c761270 */
[-C--:B------:R-:W-:Y:S02]  /*a000*/  LEA.HI.X.SX32 R3, R10, R45.reuse, 0x1, P4 ;  /* 0x0000002d0a037211 */ /* 0x080fe400020f0eff */
[C---:B------:R-:W-:Y:S01]  /*a010*/  ISETP.LT.AND P4, PT, R12.reuse, UR15, !P0 ;  /* 0x0000000f0c007c0c */ /* 0x040fe2000c781270 */
[----:B------:R-:W-:Y:S01]  /*a020*/  IMAD R12, R12, UR5, RZ ;  /* 0x000000050c0c7c24 */ /* 0x000fe2000f8e02ff */
[----:B------:R-:W-:Y:S01]  /*a030*/  LEA.HI.X.SX32 R5, R0, R45, 0x1, P6 ;  /* 0x0000002d00057211 */ /* 0x000fe200030f0eff */
[----:B------:R0:W-:Y:S01]  /*a040*/  @P1 STG.E.U8 desc[UR18][R2.64], R19 ;  /* 0x0000001302001986 */ /* 0x0001e2000c101112 */
[CC--:B------:R-:W-:Y:S01]  /*a050*/  IADD3 R8, P5, PT, R11.reuse, R43.reuse, RZ ;  /* 0x0000002b0b087210 */ /* 0x0c0fe20007fbe0ff */
[----:B------:R-:W-:Y:S01]  /*a060*/  IMAD R0, R54, UR5, RZ ;  /* 0x0000000536007c24 */ /* 0x000fe2000f8e02ff */
[----:B------:R-:W-:Y:S01]  /*a070*/  IADD3 R10, P1, PT, R12, R43, RZ ;  /* 0x0000002b0c0a7210 */ /* 0x000fe20007f3e0ff */
[----:B------:R-:W-:Y:S01]  /*a080*/  @P2 STG.E.U8 desc[UR18][R4.64], R21 ;  /* 0x0000001504002986 */ /* 0x000fe2000c101112 */
[-C--:B------:R-:W-:Y:S01]  /*a090*/  LEA.HI.X.SX32 R9, R11, R45.reuse, 0x1, P5 ;  /* 0x0000002d0b097211 */ /* 0x080fe200028f0eff */
[----:B--2---:R-:W-:Y:S01]  /*a0a0*/  IMAD R6, R53, UR5, RZ ;  /* 0x0000000535067c24 */ /* 0x004fe2000f8e02ff */
[----:B------:R-:W-:Y:S01]  /*a0b0*/  ISETP.LT.AND P2, PT, R54, UR15, !P0 ;  /* 0x0000000f36007c0c */ /* 0x000fe2000c741270 */
[----:B------:R-:W-:Y:S01]  /*a0c0*/  IMAD R7, R52, UR5, RZ ;  /* 0x0000000534077c24 */ /* 0x000fe2000f8e02ff */
[----:B------:R-:W-:Y:S01]  /*a0d0*/  LEA.HI.X.SX32 R11, R12, R45, 0x1, P1 ;  /* 0x0000002d0c0b7211 */ /* 0x000fe200008f0eff */
[----:B------:R2:W-:Y:S01]  /*a0e0*/  @P3 STG.E.U8 desc[UR18][R8.64], R23 ;  /* 0x0000001708003986 */ /* 0x0005e2000c101112 */
[----:B------:R-:W-:-:S02]  /*a0f0*/  IADD3 R12, P1, PT, R0, R43, RZ ;  /* 0x0000002b000c7210 */ /* 0x000fc40007f3e0ff */
[----:B0-----:R-:W-:Y:S01]  /*a100*/  IADD3 R2, P5, PT, R6, R43, RZ ;  /* 0x0000002b06027210 */ /* 0x001fe20007fbe0ff */
[----:B------:R0:W-:Y:S01]  /*a110*/  @P4 STG.E.U8 desc[UR18][R10.64], R25 ;  /* 0x000000190a004986 */ /* 0x0001e2000c101112 */
[----:B------:R-:W-:Y:S02]  /*a120*/  ISETP.LT.AND P3, PT, R53, UR15, !P0 ;  /* 0x0000000f35007c0c */ /* 0x000fe4000c761270 */
[-C--:B------:R-:W-:Y:S01]  /*a130*/  LEA.HI.X.SX32 R13, R0, R45.reuse, 0x1, P1 ;  /* 0x0000002d000d7211 */ /* 0x080fe200008f0eff */
[----:B------:R-:W-:Y:S01]  /*a140*/  IMAD R0, R51, UR5, RZ ;  /* 0x0000000533007c24 */ /* 0x000fe2000f8e02ff */
[----:B------:R-:W-:Y:S02]  /*a150*/  ISETP.LT.AND P4, PT, R52, UR15, !P0 ;  /* 0x0000000f34007c0c */ /* 0x000fe4000c781270 */
[----:B------:R-:W-:Y:S01]  /*a160*/  LEA.HI.X.SX32 R3, R6, R45, 0x1, P5 ;  /* 0x0000002d06037211 */ /* 0x000fe200028f0eff */
[----:B------:R3:W-:Y:S01]  /*a170*/  @P2 STG.E.U8 desc[UR18][R12.64], R27 ;  /* 0x0000001b0c002986 */ /* 0x0007e2000c101112 */
[----:B--2---:R-:W-:-:S02]  /*a180*/  IADD3 R8, P6, PT, R7, R43, RZ ;  /* 0x0000002b07087210 */ /* 0x004fc40007fde0ff */
[----:B------:R-:W-:Y:S02]  /*a190*/  ISETP.LT.AND P1, PT, R51, UR15, !P0 ;  /* 0x0000000f33007c0c */ /* 0x000fe4000c721270 */
[----:B------:R-:W-:Y:S01]  /*a1a0*/  LEA.HI.X.SX32 R9, R7, R45, 0x1, P6 ;  /* 0x0000002d07097211 */ /* 0x000fe200030f0eff */
[----:B------:R2:W-:Y:S01]  /*a1b0*/  @P3 STG.E.U8 desc[UR18][R2.64], R29 ;  /* 0x0000001d02003986 */ /* 0x0005e2000c101112 */
[----:B0-----:R-:W-:Y:S02]  /*a1c0*/  IADD3 R10, P2, PT, R0, R43, RZ ;  /* 0x0000002b000a7210 */ /* 0x001fe40007f5e0ff */
[----:B------:R-:W-:Y:S01]  /*a1d0*/  ISETP.LT.AND P3, PT, R50, UR15, !P0 ;  /* 0x0000000f32007c0c */ /* 0x000fe2000c761270 */
[----:B------:R-:W0:Y:S01]  /*a1e0*/  LDSM.16.M88.4 R4, [R40+0x800] ;  /* 0x000800002804783b */ /* 0x000e220000000200 */
[----:B------:R-:W-:Y:S01]  /*a1f0*/  LEA.HI.X.SX32 R11, R0, R45, 0x1, P2 ;  /* 0x0000002d000b7211 */ /* 0x000fe200010f0eff */
[----:B------:R-:W-:Y:S01]  /*a200*/  IMAD R0, R50, UR5, RZ ;  /* 0x0000000532007c24 */ /* 0x000fe2000f8e02ff */
[C---:B------:R-:W-:Y:S01]  /*a210*/  ISETP.LT.AND P2, PT, R14.reuse, UR15, !P0 ;  /* 0x0000000f0e007c0c */ /* 0x040fe2000c741270 */
[----:B------:R4:W-:Y:S01]  /*a220*/  @P4 STG.E.U8 desc[UR18][R8.64], R31 ;  /* 0x0000001f08004986 */ /* 0x0009e2000c101112 */
[----:B------:R-:W-:Y:S01]  /*a230*/  IMAD R14, R14, UR5, RZ ;  /* 0x000000050e0e7c24 */ /* 0x000fe2000f8e02ff */
[----:B------:R-:W-:-:S02]  /*a240*/  ISETP.LT.AND P4, PT, R49, UR15, !P0 ;  /* 0x0000000f31007c0c */ /* 0x000fc4000c781270 */
[----:B------:R5:W-:Y:S01]  /*a250*/  @P1 STG.E.U8 desc[UR18][R10.64], R33 ;  /* 0x000000210a001986 */ /* 0x000be2000c101112 */
[-C--:B---3--:R-:W-:Y:S02]  /*a260*/  IADD3 R12, P1, PT, R0, R43.reuse, RZ ;  /* 0x0000002b000c7210 */ /* 0x088fe40007f3e0ff */
[----:B--2---:R-:W-:Y:S02]  /*a270*/  IADD3 R2, P5, PT, R14, R43, RZ ;  /* 0x0000002b0e027210 */ /* 0x004fe40007fbe0ff */
[-C--:B------:R-:W-:Y:S01]  /*a280*/  LEA.HI.X.SX32 R13, R0, R45.reuse, 0x1, P1 ;  /* 0x0000002d000d7211 */ /* 0x080fe200008f0eff */
[----:B------:R-:W-:Y:S01]  /*a290*/  IMAD R0, R48, UR5, RZ ;  /* 0x0000000530007c24 */ /* 0x000fe2000f8e02ff */
[----:B------:R-:W-:Y:S02]  /*a2a0*/  LEA.HI.X.SX32 R3, R14, R45, 0x1, P5 ;  /* 0x0000002d0e037211 */ /* 0x000fe400028f0eff */
[----:B----4-:R-:W-:Y:S01]  /*a2b0*/  IADD3 R8, P6, PT, R15, R43, RZ ;  /* 0x0000002b0f087210 */ /* 0x010fe20007fde0ff */
[----:B------:R2:W-:Y:S01]  /*a2c0*/  @P3 STG.E.U8 desc[UR18][R12.64], R35 ;  /* 0x000000230c003986 */ /* 0x0005e2000c101112 */
[----:B------:R-:W-:-:S02]  /*a2d0*/  ISETP.LT.AND P1, PT, R48, UR15, !P0 ;  /* 0x0000000f30007c0c */ /* 0x000fc4000c721270 */
[C---:B-----5:R-:W-:Y:S01]  /*a2e0*/  IADD3 R10, P3, PT, R0.reuse, R43, RZ ;  /* 0x0000002b000a7210 */ /* 0x060fe20007f7e0ff */
[----:B------:R3:W-:Y:S01]  /*a2f0*/  @P2 STG.E.U8 desc[UR18][R2.64], R37 ;  /* 0x0000002502002986 */ /* 0x0007e2000c101112 */
[-C--:B------:R-:W-:Y:S01]  /*a300*/  LEA.HI.X.SX32 R9, R15, R45.reuse, 0x1, P6 ;  /* 0x0000002d0f097211 */ /* 0x080fe200030f0eff */
[C---:B------:R-:W-:Y:S01]  /*a310*/  IMAD R15, R47.reuse, UR5, RZ ;  /* 0x000000052f0f7c24 */ /* 0x040fe2000f8e02ff */
[----:B------:R-:W-:Y:S01]  /*a320*/  LEA.HI.X.SX32 R11, R0, R45, 0x1, P3 ;  /* 0x0000002d000b7211 */ /* 0x000fe200018f0eff */
[----:B------:R-:W-:Y:S01]  /*a330*/  IMAD R0, R46, UR5, RZ ;  /* 0x000000052e007c24 */ /* 0x000fe2000f8e02ff */
[----:B------:R-:W-:Y:S01]  /*a340*/  ISETP.LT.AND P2, PT, R47, UR15, !P0 ;  /* 0x0000000f2f007c0c */ /* 0x000fe2000c741270 */
[----:B------:R-:W-:Y:S01]  /*a350*/  @P4 STG.E.U8 desc[UR18][R8.64], R39 ;  /* 0x0000002708004986 */ /* 0x000fe2000c101112 */
[CC--:B------:R-:W-:Y:S02]  /*a360*/  IADD3 R14, P4, PT, R15.reuse, R43.reuse, RZ ;  /* 0x0000002b0f0e7210 */ /* 0x0c0fe40007f9e0ff */
[----:B--2---:R-:W-:Y:S01]  /*a370*/  IADD3 R12, P5, PT, R0, R43, RZ ;  /* 0x0000002b000c7210 */ /* 0x004fe20007fbe0ff */
[----:B------:R2:W-:Y:S01]  /*a380*/  @P1 STG.E.U8 desc[UR18][R10.64], R41 ;  /* 0x000000290a001986 */ /* 0x0005e2000c101112 */
[-C--:B------:R-:W-:Y:S01]  /*a390*/  LEA.HI.X.SX32 R15, R15, R45.reuse, 0x1, P4 ;  /* 0x0000002d0f0f7211 */ /* 0x080fe200020f0eff */
[----:B---3--:R-:W-:Y:S01]  /*a3a0*/  IMAD R3, R44, UR5, RZ ;  /* 0x000000052c037c24 */ /* 0x008fe2000f8e02ff */
[----:B------:R-:W-:Y:S01]  /*a3b0*/  LEA.HI.X.SX32 R13, R0, R45, 0x1, P5 ;  /* 0x0000002d000d7211 */ /* 0x000fe200028f0eff */
[----:B------:R-:W-:Y:S01]  /*a3c0*/  IMAD R0, R42, UR5, RZ ;  /* 0x000000052a007c24 */ /* 0x000fe2000f8e02ff */
[----:B------:R-:W-:-:S02]  /*a3d0*/  ISETP.LT.AND P3, PT, R46, UR15, !P0 ;  /* 0x0000000f2e007c0c */ /* 0x000fc4000c761270 */
[C---:B------:R-:W-:Y:S02]  /*a3e0*/  IADD3 R2, P4, PT, R3.reuse, R43, RZ ;  /* 0x0000002b03027210 */ /* 0x040fe40007f9e0ff */
[----:B0-----:R-:W-:Y:S02]  /*a3f0*/  PRMT R17, R4, 0x7770, RZ ;  /* 0x0000777004117816 */ /* 0x001fe400000000ff */
[----:B------:R-:W-:Y:S01]  /*a400*/  ISETP.LT.AND P1, PT, R44, UR15, !P0 ;  /* 0x0000000f2c007c0c */ /* 0x000fe2000c721270 */
[----:B--2---:R-:W-:Y:S01]  /*a410*/  IMAD R11, R38, UR5, RZ ;  /* 0x00000005260b7c24 */ /* 0x004fe2000f8e02ff */
[----:B------:R-:W-:Y:S01]  /*a420*/  LEA.HI.X.SX32 R3, R3, R45, 0x1, P4 ;  /* 0x0000002d03037211 */ /* 0x000fe200020f0eff */
[----:B------:R0:W-:Y:S01]  /*a430*/  @P2 STG.E.U8 desc[UR18][R14.64], R17 ;  /* 0x000000110e002986 */ /* 0x0001e2000c101112 */
[----:B------:R-:W-:Y:S02]  /*a440*/  IADD3 R8, P4, PT, R0, R43, RZ ;  /* 0x0000002b00087210 */ /* 0x000fe40007f9e0ff */
[----:B------:R-:W-:-:S02]  /*a450*/  ISETP.LT.AND P2, PT, R42, UR15, !P0 ;  /* 0x0000000f2a007c0c */ /* 0x000fc4000c741270 */
[----:B------:R-:W-:Y:S02]  /*a460*/  PRMT R19, R4, 0x7771, RZ ;  /* 0x0000777104137816 */ /* 0x000fe400000000ff */
[----:B------:R-:W-:Y:S01]  /*a470*/  LEA.HI.X.SX32 R9, R0, R45, 0x1, P4 ;  /* 0x0000002d00097211 */ /* 0x000fe200020f0eff */
[----:B------:R-:W-:Y:S01]  /*a480*/  IMAD R0, R36, UR5, RZ ;  /* 0x0000000524007c24 */ /* 0x000fe2000f8e02ff */
[----:B------:R-:W-:Y:S01]  /*a490*/  PRMT R21, R4, 0x7772, RZ ;  /* 0x0000777204157816 */ /* 0x000fe200000000ff */
[----:B------:R2:W-:Y:S01]  /*a4a0*/  @P3 STG.E.U8 desc[UR18][R12.64], R19 ;  /* 0x000000130c003986 */ /* 0x0005e2000c101112 */
[----:B------:R-:W-:Y:S01]  /*a4b0*/  ISETP.LT.AND P3, PT, R38, UR15, !P0 ;  /* 0x0000000f26007c0c */ /* 0x000fe2000c761270 */
[----:B0-----:R-:W-:Y:S01]  /*a4c0*/  IMAD R14, R30, UR5, RZ ;  /* 0x000000051e0e7c24 */ /* 0x001fe2000f8e02ff */
[----:B------:R-:W-:Y:S01]  /*a4d0*/  PRMT R15, R4, 0x7773, RZ ;  /* 0x00007773040f7816 */ /* 0x000fe200000000ff */
[----:B------:R-:W-:Y:S01]  /*a4e0*/  @P1 STG.E.U8 desc[UR18][R2.64], R21 ;  /* 0x0000001502001986 */ /* 0x000fe2000c101112 */
[----:B------:R-:W-:Y:S01]  /*a4f0*/  ISETP.LT.AND P1, PT, R36, UR15, !P0 ;  /* 0x0000000f24007c0c */ /* 0x000fe2000c721270 */
[----:B------:R-:W-:Y:S01]  /*a500*/  IMAD R4, R32, UR5, RZ ;  /* 0x0000000520047c24 */ /* 0x000fe2000f8e02ff */
[----:B------:R-:W-:Y:S01]  /*a510*/  IADD3 R10, P5, PT, R11, R43, RZ ;  /* 0x0000002b0b0a7210 */ /* 0x000fe20007fbe0ff */
[----:B------:R0:W-:Y:S01]  /*a520*/  @P2 STG.E.U8 desc[UR18][R8.64], R15 ;  /* 0x0000000f08002986 */ /* 0x0001e2000c101112 */
[----:B------:R-:W-:-:S02]  /*a530*/  ISETP.LT.AND P2, PT, R34, UR15, !P0 ;  /* 0x0000000f22007c0c */ /* 0x000fc4000c741270 */
[----:B------:R-:W-:Y:S02]  /*a540*/  LEA.HI.X.SX32 R11, R11, R45, 0x1, P5 ;  /* 0x0000002d0b0b7211 */ /* 0x000fe400028f0eff */
[C---:B--2---:R-:W-:Y:S02]  /*a550*/  IADD3 R12, P4, PT, R0.reuse, R43, RZ ;  /* 0x0000002b000c7210 */ /* 0x044fe40007f9e0ff */
[C---:B------:R-:W-:Y:S02]  /*a560*/  PRMT R17, R5.reuse, 0x7770, RZ ;  /* 0x0000777005117816 */ /* 0x040fe400000000ff */
[----:B------:R-:W-:Y:S01]  /*a570*/  LEA.HI.X.SX32 R13, R0, R45, 0x1, P4 ;  /* 0x0000002d000d7211 */ /* 0x000fe200020f0eff */
[----:B------:R-:W-:Y:S01]  /*a580*/  IMAD R0, R34, UR5, RZ ;  /* 0x0000000522007c24 */ /* 0x000fe2000f8e02ff */
[C---:B------:R-:W-:Y:S01]  /*a590*/  PRMT R19, R5.reuse, 0x7771, RZ ;  /* 0x0000777105137816 */ /* 0x040fe200000000ff */
[----:B------:R2:W-:Y:S01]  /*a5a0*/  @P3 STG.E.U8 desc[UR18][R10.64], R17 ;  /* 0x000000110a003986 */ /* 0x0005e2000c101112 */
[----:B0-----:R-:W-:-:S02]  /*a5b0*/  PRMT R15, R5, 0x7772, RZ ;  /* 0x00007772050f7816 */ /* 0x001fc400000000ff */
[----:B------:R-:W-:Y:S01]  /*a5c0*/  IADD3 R2, P4, PT, R0, R43, RZ ;  /* 0x0000002b00027210 */ /* 0x000fe20007f9e0ff */
[----:B------:R-:W-:Y:S01]  /*a5d0*/  @P1 STG.E.U8 desc[UR18][R12.64], R19 ;  /* 0x000000130c001986 */ /* 0x000fe2000c101112 */
[----:B------:R-:W-:Y:S02]  /*a5e0*/  ISETP.LT.AND P3, PT, R32, UR15, !P0 ;  /* 0x0000000f20007c0c */ /* 0x000fe4000c761270 */
[----:B------:R-:W-:Y:S01]  /*a5f0*/  LEA.HI.X.SX32 R3, R0, R45, 0x1, P4 ;  /* 0x0000002d00037211 */ /* 0x000fe200020f0eff */
[----:B------:R-:W-:Y:S01]  /*a600*/  IMAD R0, R28, UR5, RZ ;  /* 0x000000051c007c24 */ /* 0x000fe2000f8e02ff */
[----:B------:R-:W-:Y:S02]  /*a610*/  IADD3 R8, P5, PT, R4, R43, RZ ;  /* 0x0000002b04087210 */ /* 0x000fe40007fbe0ff */
[----:B------:R-:W-:Y:S01]  /*a620*/  ISETP.LT.AND P1, PT, R30, UR15, !P0 ;  /* 0x0000000f1e007c0c */ /* 0x000fe2000c721270 */
[----:B------:R0:W-:Y:S01]  /*a630*/  @P2 STG.E.U8 desc[UR18][R2.64], R15 ;  /* 0x0000000f02002986 */ /* 0x0001e2000c101112 */
[----:B------:R-:W-:-:S02]  /*a640*/  ISETP.LT.AND P4, PT, R28, UR15, !P0 ;  /* 0x0000000f1c007c0c */ /* 0x000fc4000c781270 */
[----:B------:R-:W-:Y:S02]  /*a650*/  LEA.HI.X.SX32 R9, R4, R45, 0x1, P5 ;  /* 0x0000002d04097211 */ /* 0x000fe400028f0eff */
[-C--:B------:R-:W-:Y:S02]  /*a660*/  IADD3 R4, P2, PT, R14, R43.reuse, RZ ;  /* 0x0000002b0e047210 */ /* 0x080fe40007f5e0ff */
[----:B--2---:R-:W-:Y:S02]  /*a670*/  IADD3 R10, P5, PT, R0, R43, RZ ;  /* 0x0000002b000a7210 */ /* 0x004fe40007fbe0ff */
[----:B------:R-:W-:Y:S02]  /*a680*/  PRMT R17, R5, 0x7773, RZ ;  /* 0x0000777305117816 */ /* 0x000fe400000000ff */
[-C--:B------:R-:W-:Y:S01]  /*a690*/  LEA.HI.X.SX32 R5, R14, R45.reuse, 0x1, P2 ;  /* 0x0000002d0e057211 */ /* 0x080fe200010f0eff */
[----:B0-----:R-:W-:Y:S01]  /*a6a0*/  IMAD R3, R24, UR5, RZ ;  /* 0x0000000518037c24 */ /* 0x001fe2000f8e02ff */
[----:B------:R-:W-:Y:S01]  /*a6b0*/  PRMT R19, R6, 0x7770, RZ ;  /* 0x0000777006137816 */ /* 0x000fe200000000ff */
[----:B------:R0:W-:Y:S01]  /*a6c0*/  @P3 STG.E.U8 desc[UR18][R8.64], R17 ;  /* 0x0000001108003986 */ /* 0x0001e2000c101112 */
[----:B------:R-:W-:Y:S01]  /*a6d0*/  LEA.HI.X.SX32 R11, R0, R45, 0x1, P5 ;  /* 0x0000002d000b7211 */ /* 0x000fe200028f0eff */
[----:B------:R-:W-:Y:S01]  /*a6e0*/  IMAD R0, R26, UR5, RZ ;  /* 0x000000051a007c24 */ /* 0x000fe2000f8e02ff */
[----:B------:R-:W-:Y:S01]  /*a6f0*/  PRMT R21, R6, 0x7771, RZ ;  /* 0x0000777106157816 */ /* 0x000fe200000000ff */
[----:B------:R2:W-:Y:S01]  /*a700*/  @P1 STG.E.U8 desc[UR18][R4.64], R19 ;  /* 0x0000001304001986 */ /* 0x0005e2000c101112 */
[CC--:B------:R-:W-:Y:S01]  /*a710*/  IADD3 R12, P3, PT, R3.reuse, R43.reuse, RZ ;  /* 0x0000002b030c7210 */ /* 0x0c0fe20007f7e0ff */
[----:B------:R-:W-:Y:S01]  /*a720*/  IMAD R14, R22, UR5, RZ ;  /* 0x00000005160e7c24 */ /* 0x000fe2000f8e02ff */
[----:B------:R-:W-:Y:S01]  /*a730*/  IADD3 R2, P2, PT, R0, R43, RZ ;  /* 0x0000002b00027210 */ /* 0x000fe20007f5e0ff */
[----:B------:R3:W-:Y:S01]  /*a740*/  @P4 STG.E.U8 desc[UR18][R10.64], R21 ;  /* 0x000000150a004986 */ /* 0x0007e2000c101112 */
[-C--:B------:R-:W-:Y:S01]  /*a750*/  LEA.HI.X.SX32 R13, R3, R45.reuse, 0x1, P3 ;  /* 0x0000002d030d7211 */ /* 0x080fe200018f0eff */
[----:B------:R-:W-:Y:S01]  /*a760*/  IMAD R15, R16, UR5, RZ ;  /* 0x00000005100f7c24 */ /* 0x000fe2000f8e02ff */
[----:B------:R-:W-:Y:S01]  /*a770*/  LEA.HI.X.SX32 R3, R0, R45, 0x1, P2 ;  /* 0x0000002d00037211 */ /* 0x000fe200010f0eff */
[----:B0-----:R-:W-:Y:S01]  /*a780*/  IMAD R9, R20, UR5, RZ ;  /* 0x0000000514097c24 */ /* 0x001fe2000f8e02ff */
[----:B------:R-:W-:-:S02]  /*a790*/  ISETP.LT.AND P5, PT, R26, UR15, !P0 ;  /* 0x0000000f1a007c0c */ /* 0x000fc4000c7a1270 */
[----:B------:R-:W-:Y:S02]  /*a7a0*/  ISETP.LT.AND P4, PT, R24, UR15, !P0 ;  /* 0x0000000f18007c0c */ /* 0x000fe4000c781270 */
[----:B--2---:R-:W-:Y:S02]  /*a7b0*/  IADD3 R4, P3, PT, R14, R43, RZ ;  /* 0x0000002b0e047210 */ /* 0x004fe40007f7e0ff */
[----:B------:R-:W-:Y:S01]  /*a7c0*/  ISETP.LT.AND P1, PT, R16, UR15, !P0 ;  /* 0x0000000f10007c0c */ /* 0x000fe2000c721270 */
[----:B---3--:R-:W-:Y:S01]  /*a7d0*/  IMAD R11, R18, UR5, RZ ;  /* 0x00000005120b7c24 */ /* 0x008fe2000f8e02ff */
[----:B------:R-:W-:Y:S02]  /*a7e0*/  LEA.HI.X.SX32 R5, R14, R45, 0x1, P3 ;  /* 0x0000002d0e057211 */ /* 0x000fe400018f0eff */
[----:B------:R-:W-:Y:S02]  /*a7f0*/  ISETP.LT.AND P3, PT, R22, UR15, !P0 ;  /* 0x0000000f16007c0c */ /* 0x000fe4000c761270 */
[----:B------:R-:W-:-:S02]  /*a800*/  IADD3 R10, P2, PT, R11, R43, RZ ;  /* 0x0000002b0b0a7210 */ /* 0x000fc40007f5e0ff */
[----:B------:R-:W-:Y:S02]  /*a810*/  IADD3 R8, P6, PT, R9, R43, RZ ;  /* 0x0000002b09087210 */ /* 0x000fe40007fde0ff */
[-C--:B------:R-:W-:Y:S02]  /*a820*/  LEA.HI.X.SX32 R11, R11, R45.reuse, 0x1, P2 ;  /* 0x0000002d0b0b7211 */ /* 0x080fe400010f0eff */
[----:B------:R-:W-:Y:S02]  /*a830*/  ISETP.LT.AND P2, PT, R20, UR15, !P0 ;  /* 0x0000000f14007c0c */ /* 0x000fe4000c741270 */
[----:B------:R-:W-:Y:S02]  /*a840*/  ISETP.LT.AND P0, PT, R18, UR15, !P0 ;  /* 0x0000000f12007c0c */ /* 0x000fe4000c701270 */
[----:B------:R-:W-:Y:S02]  /*a850*/  LEA.HI.X.SX32 R9, R9, R45, 0x1, P6 ;  /* 0x0000002d09097211 */ /* 0x000fe400030f0eff */
[----:B------:R-:W-:-:S02]  /*a860*/  PRMT R17, R6, 0x7772, RZ ;  /* 0x0000777206117816 */ /* 0x000fc400000000ff */
[----:B------:R-:W-:Y:S02]  /*a870*/  IADD3 R14, P6, PT, R15, R43, RZ ;  /* 0x0000002b0f0e7210 */ /* 0x000fe40007fde0ff */
[----:B------:R-:W-:Y:S01]  /*a880*/  PRMT R19, R6, 0x7773, RZ ;  /* 0x0000777306137816 */ /* 0x000fe200000000ff */
[----:B------:R0:W-:Y:S01]  /*a890*/  @P5 STG.E.U8 desc[UR18][R2.64], R17 ;  /* 0x0000001102005986 */ /* 0x0001e2000c101112 */
[C---:B------:R-:W-:Y:S02]  /*a8a0*/  PRMT R21, R7.reuse, 0x7770, RZ ;  /* 0x0000777007157816 */ /* 0x040fe400000000ff */
[C---:B------:R-:W-:Y:S01]  /*a8b0*/  PRMT R23, R7.reuse, 0x7771, RZ ;  /* 0x0000777107177816 */ /* 0x040fe200000000ff */
[----:B------:R0:W-:Y:S01]  /*a8c0*/  @P4 STG.E.U8 desc[UR18][R12.64], R19 ;  /* 0x000000130c004986 */ /* 0x0001e2000c101112 */
[----:B------:R-:W-:Y:S02]  /*a8d0*/  PRMT R25, R7, 0x7772, RZ ;  /* 0x0000777207197816 */ /* 0x000fe400000000ff */
[----:B------:R-:W-:Y:S01]  /*a8e0*/  LEA.HI.X.SX32 R15, R15, R45, 0x1, P6 ;  /* 0x0000002d0f0f7211 */ /* 0x000fe200030f0eff */
[----:B------:R0:W-:Y:S01]  /*a8f0*/  @P3 STG.E.U8 desc[UR18][R4.64], R21 ;  /* 0x0000001504003986 */ /* 0x0001e2000c101112 */
[----:B------:R-:W-:-:S03]  /*a900*/  PRMT R7, R7, 0x7773, RZ ;  /* 0x0000777307077816 */ /* 0x000fc600000000ff */
[----:B------:R0:W-:Y:S04]  /*a910*/  @P2 STG.E.U8 desc[UR18][R8.64], R23 ;  /* 0x0000001708002986 */ /* 0x0001e8000c101112 */
[----:B------:R0:W-:Y:S04]  /*a920*/  @P0 STG.E.U8 desc[UR18][R10.64], R25 ;  /* 0x000000190a000986 */ /* 0x0001e8000c101112 */
[----:B------:R0:W-:Y:S01]  /*a930*/  @P1 STG.E.U8 desc[UR18][R14.64], R7 ;  /* 0x000000070e001986 */ /* 0x0001e2000c101112 */
[----:B------:R-:W-:Y:S06]  /*a940*/  BAR.SYNC.DEFER_BLOCKING 0x0 ;  /* 0x0000000000007b1d */ /* 0x000fec0000010000 */
[----:B------:R-:W-:Y:S05]  /*a950*/  BRA.U UP0, `(.L_x_13) ;  /* 0x0000000100a07547 */ /* 0x000fea000b800000 */
[----:B------:R-:W2:Y:S01]  /*a960*/  S2UR UR5, SR_CgaCtaId ;  /* 0x00000000000579c3 */ /* 0x000ea20000008800 */
[----:B------:R-:W-:Y:S01]  /*a970*/  NOP ;  /* 0x0000000000007918 */ /* 0x000fe20000000000 */
[----:B------:R-:W-:Y:S01]  /*a980*/  UMOV UR4, 0x50 ;  /* 0x0000005000047882 */ /* 0x000fe20000000000 */
[----:B------:R-:W-:Y:S02]  /*a990*/  IMAD.U32 R0, RZ, RZ, UR8 ;  /* 0x00000008ff007e24 */ /* 0x000fe4000f8e00ff */
[----:B0-----:R-:W-:Y:S02]  /*a9a0*/  IMAD.MOV.U32 R3, RZ, RZ, 0xf ;  /* 0x0000000fff037424 */ /* 0x001fe400078e00ff */
[----:B------:R-:W-:Y:S01]  /*a9b0*/  IMAD.MOV.U32 R7, RZ, RZ, 0x1 ;  /* 0x00000001ff077424 */ /* 0x000fe200078e00ff */
[----:B------:R-:W-:-:S04]  /*a9c0*/  LOP3.LUT R0, R0, 0xffff, RZ, 0xc0, !PT ;  /* 0x0000ffff00007812 */ /* 0x000fc800078ec0ff */
[----:B------:R-:W-:-:S05]  /*a9d0*/  SHF.R.U32.HI R0, RZ, 0x5, R0 ;  /* 0x00000005ff007819 */ /* 0x000fca0000011600 */
[----:B------:R-:W-:Y:S01]  /*a9e0*/  VIADD R2, R0, 0x10 ;  /* 0x0000001000027836 */ /* 0x000fe20000000000 */
[----:B------:R-:W-:Y:S01]  /*a9f0*/  SHF.L.U32 R0, R3, R0, RZ ;  /* 0x0000000003007219 */ /* 0x000fe200000006ff */
[----:B--2---:R-:W-:-:S03]  /*aa00*/  ULEA UR6, UR5, UR4, 0x18 ;  /* 0x0000000405067291 */ /* 0x004fc6000f8ec0ff */
[----:B------:R-:W-:-:S04]  /*aa10*/  SHF.L.U32 R3, R7, R2, RZ ;  /* 0x0000000207037219 */ /* 0x000fc800000006ff */
[----:B------:R-:W-:Y:S02]  /*aa20*/  LOP3.LUT R0, R3, R0, RZ, 0xfc, !PT ;  /* 0x0000000003007212 */ /* 0x000fe400078efcff */
[----:B------:R-:W0:Y:S02]  /*aa30*/  LDS R5, [UR6] ;  /* 0x00000006ff057984 */ /* 0x000e240008000800 */
[C---:B------:R-:W-:Y:S02]  /*aa40*/  LOP3.LUT R2, R0.reuse, 0xffff, RZ, 0xc0, !PT ;  /* 0x0000ffff00027812 */ /* 0x040fe400078ec0ff */
[----:B0-----:R-:W-:-:S04]  /*aa50*/  LOP3.LUT R3, R0, 0xffff, R5, 0x80, !PT ;  /* 0x0000ffff00037812 */ /* 0x001fc800078e8005 */
[----:B------:R-:W-:-:S13]  /*aa60*/  ISETP.NE.AND P0, PT, R3, R2, PT ;  /* 0x000000020300720c */ /* 0x000fda0003f05270 */
[----:B------:R-:W-:Y:S05]  /*aa70*/  @P0 BRA `(.L_x_14) ;  /* 0x0000000000500947 */ /* 0x000fea0003800000 */
[----:B------:R-:W-:Y:S02]  /*aa80*/  SHF.R.U32.HI R5, RZ, 0x10, R5 ;  /* 0x00000010ff057819 */ /* 0x000fe40000011605 */
[----:B------:R-:W-:-:S04]  /*aa90*/  SHF.R.U32.HI R2, RZ, 0x10, R0 ;  /* 0x00000010ff027819 */ /* 0x000fc80000011600 */
[----:B------:R-:W-:-:S04]  /*aaa0*/  LOP3.LUT R5, R5, R2, RZ, 0xc0, !PT ;  /* 0x0000000205057212 */ /* 0x000fc800078ec0ff */
[----:B------:R-:W-:-:S13]  /*aab0*/  ISETP.NE.AND P0, PT, R5, R2, PT ;  /* 0x000000020500720c */ /* 0x000fda0003f05270 */
[----:B------:R-:W-:Y:S05]  /*aac0*/  @P0 BRA `(.L_x_15) ;  /* 0x0000000000300947 */ /* 0x000fea0003800000 */
[----:B------:R-:W-:Y:S01]  /*aad0*/  R2UR UR4, R0 ;  /* 0x00000000000472ca */ /* 0x000fe200000e0000 */
[----:B------:R-:W-:Y:S01]  /*aae0*/  VOTEU.ANY UR5, UPT, PT ;  /* 0x0000000000057886 */ /* 0x000fe200038e0100 */
[----:B------:R-:W0:Y:S01]  /*aaf0*/  S2R R0, SR_LANEID ;  /* 0x0000000000007919 */ /* 0x000e220000000000 */
[----:B------:R-:W-:-:S10]  /*ab00*/  UFLO.U32 UR5, UR5 ;  /* 0x00000005000572bd */ /* 0x000fd400080e0000 */
[----:B------:R-:W-:-:S06]  /*ab10*/  ULOP3.LUT UR4, URZ, UR4, URZ, 0x33, !UPT ;  /* 0x00000004ff047292 */ /* 0x000fcc000f8e33ff */
[----:B------:R-:W-:-:S04]  /*ab20*/  IMAD.U32 R2, RZ, RZ, UR4 ;  /* 0x00000004ff027e24 */ /* 0x000fc8000f8e00ff */
[----:B------:R-:W2:Y:S02]  /*ab30*/  REDUX UR7, R2 ;  /* 0x00000000020773c4 */ /* 0x000ea40000000000 */
[----:B------:R3:W-:Y:S01]  /*ab40*/  UTCATOMSWS.AND URZ, UR4 ;  /* 0x0000000400ff79e3 */ /* 0x0007e20008000000 */
[----:B0-----:R-:W-:Y:S01]  /*ab50*/  ISETP.EQ.U32.AND P0, PT, R0, UR5, PT ;  /* 0x0000000500007c0c */ /* 0x001fe2000bf02070 */
[----:B--2---:R-:W-:-:S12]  /*ab60*/  IMAD.U32 R0, RZ, RZ, UR7 ;  /* 0x00000007ff007e24 */ /* 0x004fd8000f8e00ff */
[----:B------:R3:W-:Y:S01]  /*ab70*/  @P0 ATOMS.AND RZ, [UR6], R0 ;  /* 0x00000000ffff098c */ /* 0x0007e2000a800006 */
[----:B------:R-:W-:Y:S05]  /*ab80*/  BRA `(.L_x_13) ;  /* 0x0000000000147947 */ /* 0x000fea0003800000 */
.L_x_15:
[----:B------:R-:W-:-:S07]  /*ab90*/  MOV R2, 0xabb0 ;  /* 0x0000abb000027802 */ /* 0x000fce0000000f00 */
[----:B-1----:R-:W-:Y:S05]  /*aba0*/  CALL.REL.NOINC `($__internal_0_$__cuda_sm10x_tcgen05_guardrail_trap_col_being_dealloced_not_returned_by_alloc) ;  /* 0x00000000002c7944 */ /* 0x002fea0003c00000 */
[----:B------:R-:W-:Y:S05]  /*abb0*/  BRA `(.L_x_13) ;  /* 0x0000000000087947 */ /* 0x000fea0003800000 */
.L_x_14:
[----:B------:R-:W-:-:S07]  /*abc0*/  MOV R2, 0xabe0 ;  /* 0x0000abe000027802 */ /* 0x000fce0000000f00 */
[----:B-1----:R-:W-:Y:S05]  /*abd0*/  CALL.REL.NOINC `($__internal_2_$__cuda_sm10x_tcgen05_guardrail_trap_unallocated_columns_being_dealloced) ;  /* 0x0000000000387944 */ /* 0x002fea0003c00000 */
.L_x_13:
[----:B------:R-:W-:Y:S01]  /*abe0*/  NOP ;  /* 0x0000000000007918 */ /* 0x000fe20000000000 */
[----:B---3--:R-:W-:Y:S05]  /*abf0*/  EXIT ;  /* 0x000000000000794d */ /* 0x008fea0003800000 */
.L_x_8:
[----:B------:R-:W0:Y:S02]  /*ac00*/  SYNCS.PHASECHK.TRANS64.TRYWAIT P2, [UR6], R131 ;  /* 0x00000083ff0075a7 */ /* 0x000e240008041106 */
[----:B0-----:R-:W-:Y:S05]  /*ac10*/  @!P2 BRA `(.L_x_8) ;  /* 0xfffffffc00f8a947 */ /* 0x001fea000383ffff */
[----:B------:R-:W-:Y:S05]  /*ac20*/  BRA `(.L_x_16) ;  /* 0xffffffcc00607947 */ /* 0x000fea000383ffff */
.L_x_12:
[----:B------:R-:W2:Y:S02]  /*ac30*/  SYNCS.PHASECHK.TRANS64.TRYWAIT P0, [UR6], R4 ;  /* 0x00000004ff0075a7 */ /* 0x000ea40008001106 */
[----:B--2---:R-:W-:Y:S05]  /*ac40*/  @!P0 BRA `(.L_x_12) ;  /* 0xfffffffc00f88947 */ /* 0x004fea000383ffff */
[----:B------:R-:W-:Y:S05]  /*ac50*/  BRA `(.L_x_11) ;  /* 0xffffffe400987947 */ /* 0x000fea000383ffff */
        .weak           $__internal_0_$__cuda_sm10x_tcgen05_guardrail_trap_col_being_dealloced_not_returned_by_alloc
        .type           $__internal_0_$__cuda_sm10x_tcgen05_guardrail_trap_col_being_dealloced_not_returned_by_alloc,@function
        .size           $__internal_0_$__cuda_sm10x_tcgen05_guardrail_trap_col_being_dealloced_not_returned_by_alloc,($__internal_1_$__cuda_sm10x_tcgen05_guardrail_trap_phase_invalid_during_alloc - $__internal_0_$__cuda_sm10x_tcgen05_guardrail_trap_col_being_dealloced_not_returned_by_alloc)
$__internal_0_$__cuda_sm10x_tcgen05_guardrail_trap_col_being_dealloced_not_returned_by_alloc:
[----:B------:R-:W-:Y:S05]  /*ac60*/  BPT.TRAP 0x1 ;  /* 0x000000040000795c */ /* 0x000fea0000300000 */
[----:B------:R-:W-:-:S04]  /*ac70*/  IMAD.MOV.U32 R3, RZ, RZ, 0x0 ;  /* 0x00000000ff037424 */ /* 0x000fc800078e00ff */
[----:B------:R-:W-:Y:S05]  /*ac80*/  RET.REL.NODEC R2 `(matmul_kernel) ;  /* 0xffffff5002dc7950 */ /* 0x000fea0003c3ffff */
        .weak           $__internal_1_$__cuda_sm10x_tcgen05_guardrail_trap_phase_invalid_during_alloc
        .type           $__internal_1_$__cuda_sm10x_tcgen05_guardrail_trap_phase_invalid_during_alloc,@function
        .size           $__internal_1_$__cuda_sm10x_tcgen05_guardrail_trap_phase_invalid_during_alloc,($__internal_2_$__cuda_sm10x_tcgen05_guardrail_trap_unallocated_columns_being_dealloced - $__internal_1_$__cuda_sm10x_tcgen05_guardrail_trap_phase_invalid_during_alloc)
$__internal_1_$__cuda_sm10x_tcgen05_guardrail_trap_phase_invalid_during_alloc:
[----:B------:R-:W-:Y:S05]  /*ac90*/  BPT.TRAP 0x1 ;  /* 0x000000040000795c */ /* 0x000fea0000300000 */
[----:B------:R-:W-:-:S04]  /*aca0*/  IMAD.MOV.U32 R3, RZ, RZ, 0x0 ;  /* 0x00000000ff037424 */ /* 0x000fc800078e00ff */
[----:B------:R-:W-:Y:S05]  /*acb0*/  RET.REL.NODEC R2 `(matmul_kernel) ;  /* 0xffffff5002d07950 */ /* 0x000fea0003c3ffff */
        .weak           $__internal_2_$__cuda_sm10x_tcgen05_guardrail_trap_unallocated_columns_being_dealloced
        .type           $__internal_2_$__cuda_sm10x_tcgen05_guardrail_trap_unallocated_columns_being_dealloced,@function
        .size           $__internal_2_$__cuda_sm10x_tcgen05_guardrail_trap_unallocated_columns_being_dealloced,(.L_x_20 - $__internal_2_$__cuda_sm10x_tcgen05_guardrail_trap_unallocated_columns_being_dealloced)
$__internal_2_$__cuda_sm10x_tcgen05_guardrail_trap_unallocated_columns_being_dealloced:
[----:B------:R-:W-:Y:S05]  /*acc0*/  BPT.TRAP 0x1 ;  /* 0x000000040000795c */ /* 0x000fea0000300000 */
[----:B------:R-:W-:-:S04]  /*acd0*/  IMAD.MOV.U32 R3, RZ, RZ, 0x0 ;  /* 0x00000000ff037424 */ /* 0x000fc800078e00ff */
[----:B------:R-:W-:Y:S05]  /*ace0*/  RET.REL.NODEC R2 `(matmul_kernel) ;  /* 0xffffff5002c47950 */ /* 0x000fea0003c3ffff */
.L_x_17:
[----:B------:R-:W-:-:S00]  /*acf0*/  BRA `(.L_x_17) ;  /* 0xfffffffc00fc7947 */ /* 0x000fc0000383ffff */
[----:B------:R-:W-:-:S00]  /*ad00*/  NOP ;  /* 0x0000000000007918 */ /* 0x000fc00000000000 */
[----:B------:R-:W-:-:S00]  /*ad10*/  NOP ;  /* 0x0000000000007918 */ /* 0x000fc00000000000 */
[----:B------:R-:W-:-:S00]  /*ad20*/  NOP ;  /* 0x0000000000007918 */ /* 0x000fc00000000000 */
[----:B------:R-:W-:-:S00]  /*ad30*/  NOP ;  /* 0x0000000000007918 */ /* 0x000fc00000000000 */
[----:B------:R-:W-:-:S00]  /*ad40*/  NOP ;  /* 0x0000000000007918 */ /* 0x000fc00000000000 */
[----:B------:R-:W-:-:S00]  /*ad50*/  NOP ;  /* 0x0000000000007918 */ /* 0x000fc00000000000 */
[----:B------:R-:W-:-:S00]  /*ad60*/  NOP ;  /* 0x0000000000007918 */ /* 0x000fc00000000000 */
[----:B------:R-:W-:-:S00]  /*ad70*/  NOP ;  /* 0x0000000000007918 */ /* 0x000fc00000000000 */
.L_x_20:


//--------------------- .nv.shared.matmul_kernel  --------------------------
	.section	.nv.shared.matmul_kernel,"aw",@nobits
	.sectionflags	@""
	.align	16
	.zero		1024


//--------------------- .nv.shared.reserved.0     --------------------------
	.section	.nv.shared.reserved.0,"aw",@nobits
	.align	8
	.weak		__nv_reservedSMEM_offset_0_alias
	.size		__nv_reservedSMEM_offset_0_alias, 0, 64
	.other		__nv_reservedSMEM_offset_0_alias,@"STO_CUDA_RESERVED_SHARED STV_DEFAULT"
__nv_reservedSMEM_offset_0_alias:
	.zero		0
.nv.shared.reserved.0:
	.zero		64
	.weak		__nv_reservedSMEM_allocation_phase
	.type		__nv_reservedSMEM_allocation_phase,@object
	.size		__nv_reservedSMEM_allocation_phase,(.L_0 - __nv_reservedSMEM_allocation_phase)
__nv_reservedSMEM_allocation_phase:
	.zero		1
.L_0:
	.zero		7
	.weak		__nv_reservedSMEM_devtool_atexit_pc
	.type		__nv_reservedSMEM_devtool_atexit_pc,@object
	.size		__nv_reservedSMEM_devtool_atexit_pc,(__nv_reservedSMEM_allocation_mask - __nv_reservedSMEM_devtool_atexit_pc)
__nv_reservedSMEM_devtool_atexit_pc:
	.zero		8
	.weak		__nv_reservedSMEM_allocation_mask
	.type		__nv_reservedSMEM_allocation_mask,@object
	.size		__nv_reservedSMEM_allocation_mask,(.L_2 - __nv_reservedSMEM_allocation_mask)
__nv_reservedSMEM_allocation_mask:
	.zero		4
.L_2:


//--------------------- .nv.constant0.matmul_kernel --------------------------
	.section	.nv.constant0.matmul_kernel,"a",@progbits
	.sectionflags	@""
	.align	4
.nv.constant0.matmul_kernel:
	.zero		976


//--------------------- SYMBOLS --------------------------

	.type		.nv.reservedSmem.offset0,@object
	.size		.nv.reservedSmem.offset0,0x4
	.type		.nv.reservedSmem.cap,@object
	.size		.nv.reservedSmem.cap,0x4
